//
// Generated by NVIDIA NVVM Compiler
//
// Compiler Build ID: CL-36424714
// Cuda compilation tools, release 13.0, V13.0.88
// Based on NVVM 20.0.0
//

.version 9.0
.target sm_100
.address_size 64

	// .globl	_Z26blockwise_attention_kernelPKfS0_S0_PfS1_iii
.extern .shared .align 16 .b8 shmem[];

.visible .entry _Z26blockwise_attention_kernelPKfS0_S0_PfS1_iii(
	.param .u64 .ptr .align 1 _Z26blockwise_attention_kernelPKfS0_S0_PfS1_iii_param_0,
	.param .u64 .ptr .align 1 _Z26blockwise_attention_kernelPKfS0_S0_PfS1_iii_param_1,
	.param .u64 .ptr .align 1 _Z26blockwise_attention_kernelPKfS0_S0_PfS1_iii_param_2,
	.param .u64 .ptr .align 1 _Z26blockwise_attention_kernelPKfS0_S0_PfS1_iii_param_3,
	.param .u64 .ptr .align 1 _Z26blockwise_attention_kernelPKfS0_S0_PfS1_iii_param_4,
	.param .u32 _Z26blockwise_attention_kernelPKfS0_S0_PfS1_iii_param_5,
	.param .u32 _Z26blockwise_attention_kernelPKfS0_S0_PfS1_iii_param_6,
	.param .u32 _Z26blockwise_attention_kernelPKfS0_S0_PfS1_iii_param_7
)
{
	.local .align 16 .b8 	__local_depot0[256];
	.reg .b64 	%SP;
	.reg .b64 	%SPL;
	.reg .pred 	%p<87>;
	.reg .b16 	%rs<19>;
	.reg .b32 	%r<279>;
	.reg .b32 	%f<487>;
	.reg .b64 	%rd<99>;

	mov.u64 	%SPL, __local_depot0;
	ld.param.u64 	%rd18, [_Z26blockwise_attention_kernelPKfS0_S0_PfS1_iii_param_0];
	ld.param.u64 	%rd19, [_Z26blockwise_attention_kernelPKfS0_S0_PfS1_iii_param_1];
	ld.param.u64 	%rd20, [_Z26blockwise_attention_kernelPKfS0_S0_PfS1_iii_param_2];
	ld.param.u64 	%rd21, [_Z26blockwise_attention_kernelPKfS0_S0_PfS1_iii_param_3];
	ld.param.u32 	%r111, [_Z26blockwise_attention_kernelPKfS0_S0_PfS1_iii_param_5];
	ld.param.u32 	%r112, [_Z26blockwise_attention_kernelPKfS0_S0_PfS1_iii_param_6];
	ld.param.u32 	%r113, [_Z26blockwise_attention_kernelPKfS0_S0_PfS1_iii_param_7];
	cvta.to.global.u64 	%rd1, %rd21;
	cvta.to.global.u64 	%rd2, %rd19;
	cvta.to.global.u64 	%rd3, %rd18;
	cvta.to.global.u64 	%rd4, %rd20;
	add.u64 	%rd5, %SPL, 0;
	mov.u32 	%r1, %ctaid.x;
	setp.ge.s32 	%p1, %r1, %r111;
	mov.u32 	%r114, %tid.x;
	setp.ne.s32 	%p2, %r114, 0;
	or.pred  	%p3, %p2, %p1;
	@%p3 bra 	$L__BB0_105;
	mul.lo.s32 	%r115, %r112, %r1;
	cvt.s64.s32 	%rd6, %r115;
	setp.lt.s32 	%p4, %r112, 1;
	@%p4 bra 	$L__BB0_14;
	add.s32 	%r117, %r112, -1;
	and.b32  	%r2, %r112, 15;
	setp.lt.u32 	%p5, %r117, 15;
	mov.b32 	%r240, 0;
	@%p5 bra 	$L__BB0_5;
	and.b32  	%r240, %r112, 2147483632;
	mov.b32 	%r238, 0;
	mov.u32 	%r120, shmem;
$L__BB0_4:
	.pragma "nounroll";
	shl.b32 	%r119, %r238, 2;
	add.s32 	%r121, %r120, %r119;
	mov.f32 	%f45, 0f00000000;
	st.shared.v4.f32 	[%r121], {%f45, %f45, %f45, %f45};
	st.shared.v4.f32 	[%r121+16], {%f45, %f45, %f45, %f45};
	st.shared.v4.f32 	[%r121+32], {%f45, %f45, %f45, %f45};
	st.shared.v4.f32 	[%r121+48], {%f45, %f45, %f45, %f45};
	add.s32 	%r238, %r238, 16;
	setp.ne.s32 	%p6, %r238, %r240;
	@%p6 bra 	$L__BB0_4;
$L__BB0_5:
	setp.eq.s32 	%p7, %r2, 0;
	@%p7 bra 	$L__BB0_14;
	and.b32  	%r7, %r112, 7;
	setp.lt.u32 	%p8, %r2, 8;
	@%p8 bra 	$L__BB0_8;
	shl.b32 	%r122, %r240, 2;
	mov.u32 	%r123, shmem;
	add.s32 	%r124, %r123, %r122;
	mov.b32 	%r125, 0;
	st.shared.u32 	[%r124], %r125;
	st.shared.u32 	[%r124+4], %r125;
	st.shared.u32 	[%r124+8], %r125;
	st.shared.u32 	[%r124+12], %r125;
	st.shared.u32 	[%r124+16], %r125;
	st.shared.u32 	[%r124+20], %r125;
	st.shared.u32 	[%r124+24], %r125;
	st.shared.u32 	[%r124+28], %r125;
	add.s32 	%r240, %r240, 8;
$L__BB0_8:
	setp.eq.s32 	%p9, %r7, 0;
	@%p9 bra 	$L__BB0_14;
	and.b32  	%r10, %r112, 3;
	setp.lt.u32 	%p10, %r7, 4;
	@%p10 bra 	$L__BB0_11;
	shl.b32 	%r126, %r240, 2;
	mov.u32 	%r127, shmem;
	add.s32 	%r128, %r127, %r126;
	mov.b32 	%r129, 0;
	st.shared.u32 	[%r128], %r129;
	st.shared.u32 	[%r128+4], %r129;
	st.shared.u32 	[%r128+8], %r129;
	st.shared.u32 	[%r128+12], %r129;
	add.s32 	%r240, %r240, 4;
$L__BB0_11:
	setp.eq.s32 	%p11, %r10, 0;
	@%p11 bra 	$L__BB0_14;
	mov.b32 	%r243, 0;
	mov.u32 	%r132, shmem;
$L__BB0_13:
	.pragma "nounroll";
	shl.b32 	%r131, %r240, 2;
	add.s32 	%r133, %r132, %r131;
	mov.b32 	%r134, 0;
	st.shared.u32 	[%r133], %r134;
	add.s32 	%r240, %r240, 1;
	add.s32 	%r243, %r243, 1;
	setp.ne.s32 	%p12, %r243, %r10;
	@%p12 bra 	$L__BB0_13;
$L__BB0_14:
	add.s32 	%r135, %r111, %r113;
	add.s32 	%r136, %r135, -1;
	div.s32 	%r17, %r136, %r113;
	setp.lt.s32 	%p13, %r17, 1;
	mov.f32 	%f486, 0fFF800000;
	mov.f32 	%f485, 0f00000000;
	@%p13 bra 	$L__BB0_79;
	add.s32 	%r18, %r112, -1;
	and.b32  	%r19, %r112, 15;
	and.b32  	%r20, %r112, 7;
	and.b32  	%r21, %r112, 3;
	and.b32  	%r22, %r112, 2147483640;
	and.b32  	%r23, %r112, 2147483632;
	mov.f32 	%f485, 0f00000000;
	mov.f32 	%f486, 0fFF800000;
	mov.b32 	%r244, 0;
	mov.b16 	%rs17, 0;
	mov.u16 	%rs18, %rs17;
	mov.u32 	%r245, %r113;
	mov.u32 	%r246, %r244;
$L__BB0_16:
	min.s32 	%r27, %r111, %r245;
	add.s32 	%r28, %r27, %r244;
	max.s32 	%r29, %r28, 1;
	mul.lo.s32 	%r30, %r246, %r113;
	add.s32 	%r31, %r30, %r113;
	setp.gt.s32 	%p14, %r31, %r111;
	sub.s32 	%r138, %r111, %r30;
	selp.b32 	%r32, %r138, %r113, %p14;
	setp.lt.s32 	%p15, %r32, 1;
	@%p15 bra 	$L__BB0_79;
	setp.lt.s32 	%p16, %r112, 1;
	@%p16 bra 	$L__BB0_31;
	mov.f32 	%f480, 0fFF800000;
	mov.b32 	%r247, 0;
$L__BB0_19:
	setp.lt.u32 	%p29, %r18, 7;
	add.s32 	%r151, %r247, %r30;
	mul.lo.s32 	%r152, %r151, %r112;
	cvt.s64.s32 	%rd7, %r152;
	mov.f32 	%f472, 0f00000000;
	mov.b32 	%r250, 0;
	@%p29 bra 	$L__BB0_22;
	mov.f32 	%f472, 0f00000000;
	mov.b32 	%r248, 0;
$L__BB0_21:
	.pragma "nounroll";
	cvt.u64.u32 	%rd29, %r248;
	add.s64 	%rd30, %rd29, %rd6;
	shl.b64 	%rd31, %rd30, 2;
	add.s64 	%rd32, %rd3, %rd31;
	ld.global.nc.f32 	%f60, [%rd32];
	add.s64 	%rd33, %rd29, %rd7;
	shl.b64 	%rd34, %rd33, 2;
	add.s64 	%rd35, %rd2, %rd34;
	ld.global.nc.f32 	%f61, [%rd35];
	fma.rn.f32 	%f62, %f60, %f61, %f472;
	ld.global.nc.f32 	%f63, [%rd32+4];
	ld.global.nc.f32 	%f64, [%rd35+4];
	fma.rn.f32 	%f65, %f63, %f64, %f62;
	ld.global.nc.f32 	%f66, [%rd32+8];
	ld.global.nc.f32 	%f67, [%rd35+8];
	fma.rn.f32 	%f68, %f66, %f67, %f65;
	ld.global.nc.f32 	%f69, [%rd32+12];
	ld.global.nc.f32 	%f70, [%rd35+12];
	fma.rn.f32 	%f71, %f69, %f70, %f68;
	ld.global.nc.f32 	%f72, [%rd32+16];
	ld.global.nc.f32 	%f73, [%rd35+16];
	fma.rn.f32 	%f74, %f72, %f73, %f71;
	ld.global.nc.f32 	%f75, [%rd32+20];
	ld.global.nc.f32 	%f76, [%rd35+20];
	fma.rn.f32 	%f77, %f75, %f76, %f74;
	ld.global.nc.f32 	%f78, [%rd32+24];
	ld.global.nc.f32 	%f79, [%rd35+24];
	fma.rn.f32 	%f80, %f78, %f79, %f77;
	ld.global.nc.f32 	%f81, [%rd32+28];
	ld.global.nc.f32 	%f82, [%rd35+28];
	fma.rn.f32 	%f472, %f81, %f82, %f80;
	add.s32 	%r248, %r248, 8;
	setp.ne.s32 	%p30, %r248, %r22;
	mov.u32 	%r250, %r22;
	@%p30 bra 	$L__BB0_21;
$L__BB0_22:
	setp.eq.s32 	%p31, %r20, 0;
	@%p31 bra 	$L__BB0_30;
	add.s32 	%r154, %r20, -1;
	setp.lt.u32 	%p32, %r154, 3;
	@%p32 bra 	$L__BB0_25;
	cvt.u64.u32 	%rd36, %r250;
	add.s64 	%rd37, %rd36, %rd6;
	shl.b64 	%rd38, %rd37, 2;
	add.s64 	%rd39, %rd3, %rd38;
	ld.global.nc.f32 	%f84, [%rd39];
	add.s64 	%rd40, %rd36, %rd7;
	shl.b64 	%rd41, %rd40, 2;
	add.s64 	%rd42, %rd2, %rd41;
	ld.global.nc.f32 	%f85, [%rd42];
	fma.rn.f32 	%f86, %f84, %f85, %f472;
	ld.global.nc.f32 	%f87, [%rd39+4];
	ld.global.nc.f32 	%f88, [%rd42+4];
	fma.rn.f32 	%f89, %f87, %f88, %f86;
	ld.global.nc.f32 	%f90, [%rd39+8];
	ld.global.nc.f32 	%f91, [%rd42+8];
	fma.rn.f32 	%f92, %f90, %f91, %f89;
	ld.global.nc.f32 	%f93, [%rd39+12];
	ld.global.nc.f32 	%f94, [%rd42+12];
	fma.rn.f32 	%f472, %f93, %f94, %f92;
	add.s32 	%r250, %r250, 4;
$L__BB0_25:
	setp.eq.s32 	%p33, %r21, 0;
	@%p33 bra 	$L__BB0_30;
	setp.eq.s32 	%p34, %r21, 1;
	@%p34 bra 	$L__BB0_28;
	cvt.u64.u32 	%rd43, %r250;
	add.s64 	%rd44, %rd43, %rd6;
	shl.b64 	%rd45, %rd44, 2;
	add.s64 	%rd46, %rd3, %rd45;
	ld.global.nc.f32 	%f96, [%rd46];
	add.s64 	%rd47, %rd43, %rd7;
	shl.b64 	%rd48, %rd47, 2;
	add.s64 	%rd49, %rd2, %rd48;
	ld.global.nc.f32 	%f97, [%rd49];
	fma.rn.f32 	%f98, %f96, %f97, %f472;
	ld.global.nc.f32 	%f99, [%rd46+4];
	ld.global.nc.f32 	%f100, [%rd49+4];
	fma.rn.f32 	%f472, %f99, %f100, %f98;
	add.s32 	%r250, %r250, 2;
$L__BB0_28:
	and.b32  	%r155, %r112, 1;
	setp.eq.b32 	%p35, %r155, 1;
	not.pred 	%p36, %p35;
	@%p36 bra 	$L__BB0_30;
	cvt.u64.u32 	%rd50, %r250;
	add.s64 	%rd51, %rd50, %rd6;
	shl.b64 	%rd52, %rd51, 2;
	add.s64 	%rd53, %rd3, %rd52;
	ld.global.nc.f32 	%f101, [%rd53];
	add.s64 	%rd54, %rd50, %rd7;
	shl.b64 	%rd55, %rd54, 2;
	add.s64 	%rd56, %rd2, %rd55;
	ld.global.nc.f32 	%f102, [%rd56];
	fma.rn.f32 	%f472, %f101, %f102, %f472;
$L__BB0_30:
	mul.wide.u32 	%rd57, %r247, 4;
	add.s64 	%rd58, %rd5, %rd57;
	st.local.f32 	[%rd58], %f472;
	setp.gt.f32 	%p37, %f472, %f480;
	selp.f32 	%f480, %f472, %f480, %p37;
	add.s32 	%r247, %r247, 1;
	setp.lt.s32 	%p38, %r247, %r32;
	@%p38 bra 	$L__BB0_19;
	bra.uni 	$L__BB0_42;
$L__BB0_31:
	add.s32 	%r140, %r28, -1;
	setp.lt.u32 	%p17, %r140, 7;
	mov.f32 	%f480, 0fFF800000;
	mov.b32 	%r254, 0;
	@%p17 bra 	$L__BB0_34;
	add.s64 	%rd97, %rd5, 16;
	and.b32  	%r141, %r28, -8;
	neg.s32 	%r252, %r141;
	mov.f32 	%f480, 0fFF800000;
$L__BB0_33:
	.pragma "nounroll";
	and.b32  	%r254, %r28, -8;
	setp.lt.f32 	%p18, %f480, 0f00000000;
	selp.f32 	%f480, 0f00000000, %f480, %p18;
	mov.f32 	%f53, 0f00000000;
	st.local.v4.f32 	[%rd97+-16], {%f53, %f53, %f53, %f53};
	st.local.v4.f32 	[%rd97], {%f53, %f53, %f53, %f53};
	add.s32 	%r252, %r252, 8;
	add.s64 	%rd97, %rd97, 32;
	setp.ne.s32 	%p19, %r252, 0;
	@%p19 bra 	$L__BB0_33;
$L__BB0_34:
	and.b32  	%r142, %r28, 7;
	setp.eq.s32 	%p20, %r142, 0;
	@%p20 bra 	$L__BB0_42;
	cvt.u16.u32 	%rs8, %r27;
	cvt.u16.u32 	%rs9, %r113;
	mul.lo.s16 	%rs10, %rs18, %rs9;
	sub.s16 	%rs11, %rs8, %rs10;
	cvt.u32.u16 	%r143, %rs11;
	and.b32  	%r47, %r143, 7;
	add.s32 	%r144, %r47, -1;
	setp.lt.u32 	%p21, %r144, 3;
	@%p21 bra 	$L__BB0_37;
	mul.wide.u32 	%rd23, %r254, 4;
	add.s64 	%rd24, %rd5, %rd23;
	mov.b32 	%r145, 0;
	st.local.u32 	[%rd24], %r145;
	setp.lt.f32 	%p22, %f480, 0f00000000;
	selp.f32 	%f480, 0f00000000, %f480, %p22;
	st.local.u32 	[%rd24+4], %r145;
	st.local.u32 	[%rd24+8], %r145;
	st.local.u32 	[%rd24+12], %r145;
	add.s32 	%r254, %r254, 4;
$L__BB0_37:
	and.b32  	%r146, %r47, 3;
	setp.eq.s32 	%p23, %r146, 0;
	@%p23 bra 	$L__BB0_42;
	cvt.u16.u32 	%rs12, %r27;
	cvt.u16.u32 	%rs13, %r113;
	mul.lo.s16 	%rs14, %rs17, %rs13;
	sub.s16 	%rs3, %rs12, %rs14;
	and.b16  	%rs15, %rs3, 3;
	setp.eq.s16 	%p24, %rs15, 1;
	@%p24 bra 	$L__BB0_40;
	mul.wide.u32 	%rd25, %r254, 4;
	add.s64 	%rd26, %rd5, %rd25;
	mov.b32 	%r147, 0;
	st.local.u32 	[%rd26], %r147;
	setp.lt.f32 	%p25, %f480, 0f00000000;
	selp.f32 	%f480, 0f00000000, %f480, %p25;
	st.local.u32 	[%rd26+4], %r147;
	add.s32 	%r254, %r254, 2;
$L__BB0_40:
	and.b16  	%rs16, %rs3, 1;
	setp.eq.b16 	%p26, %rs16, 1;
	not.pred 	%p27, %p26;
	@%p27 bra 	$L__BB0_42;
	mul.wide.u32 	%rd27, %r254, 4;
	add.s64 	%rd28, %rd5, %rd27;
	mov.b32 	%r148, 0;
	st.local.u32 	[%rd28], %r148;
	setp.lt.f32 	%p28, %f480, 0f00000000;
	selp.f32 	%f480, 0f00000000, %f480, %p28;
$L__BB0_42:
	setp.gt.f32 	%p39, %f480, %f486;
	selp.f32 	%f29, %f480, %f486, %p39;
	setp.lt.s32 	%p40, %r28, 4;
	mov.f32 	%f484, 0f00000000;
	mov.b32 	%r257, 0;
	@%p40 bra 	$L__BB0_45;
	mov.f32 	%f484, 0f00000000;
	mov.b32 	%r256, 0;
$L__BB0_44:
	mul.wide.u32 	%rd59, %r256, 4;
	add.s64 	%rd60, %rd5, %rd59;
	ld.local.v4.f32 	{%f106, %f107, %f108, %f109}, [%rd60];
	sub.f32 	%f110, %f106, %f29;
	fma.rn.f32 	%f111, %f110, 0f3BBB989D, 0f3F000000;
	cvt.sat.f32.f32 	%f112, %f111;
	mov.f32 	%f113, 0f4B400001;
	mov.f32 	%f114, 0f437C0000;
	fma.rm.f32 	%f115, %f112, %f114, %f113;
	add.f32 	%f116, %f115, 0fCB40007F;
	neg.f32 	%f117, %f116;
	fma.rn.f32 	%f118, %f110, 0f3FB8AA3B, %f117;
	fma.rn.f32 	%f119, %f110, 0f32A57060, %f118;
	mov.b32 	%r158, %f115;
	shl.b32 	%r159, %r158, 23;
	mov.b32 	%f120, %r159;
	ex2.approx.ftz.f32 	%f121, %f119;
	mul.f32 	%f122, %f121, %f120;
	add.f32 	%f123, %f484, %f122;
	sub.f32 	%f124, %f107, %f29;
	fma.rn.f32 	%f125, %f124, 0f3BBB989D, 0f3F000000;
	cvt.sat.f32.f32 	%f126, %f125;
	fma.rm.f32 	%f127, %f126, %f114, %f113;
	add.f32 	%f128, %f127, 0fCB40007F;
	neg.f32 	%f129, %f128;
	fma.rn.f32 	%f130, %f124, 0f3FB8AA3B, %f129;
	fma.rn.f32 	%f131, %f124, 0f32A57060, %f130;
	mov.b32 	%r160, %f127;
	shl.b32 	%r161, %r160, 23;
	mov.b32 	%f132, %r161;
	ex2.approx.ftz.f32 	%f133, %f131;
	mul.f32 	%f134, %f133, %f132;
	add.f32 	%f135, %f123, %f134;
	sub.f32 	%f136, %f108, %f29;
	fma.rn.f32 	%f137, %f136, 0f3BBB989D, 0f3F000000;
	cvt.sat.f32.f32 	%f138, %f137;
	fma.rm.f32 	%f139, %f138, %f114, %f113;
	add.f32 	%f140, %f139, 0fCB40007F;
	neg.f32 	%f141, %f140;
	fma.rn.f32 	%f142, %f136, 0f3FB8AA3B, %f141;
	fma.rn.f32 	%f143, %f136, 0f32A57060, %f142;
	mov.b32 	%r162, %f139;
	shl.b32 	%r163, %r162, 23;
	mov.b32 	%f144, %r163;
	ex2.approx.ftz.f32 	%f145, %f143;
	mul.f32 	%f146, %f145, %f144;
	add.f32 	%f147, %f135, %f146;
	sub.f32 	%f148, %f109, %f29;
	fma.rn.f32 	%f149, %f148, 0f3BBB989D, 0f3F000000;
	cvt.sat.f32.f32 	%f150, %f149;
	fma.rm.f32 	%f151, %f150, %f114, %f113;
	add.f32 	%f152, %f151, 0fCB40007F;
	neg.f32 	%f153, %f152;
	fma.rn.f32 	%f154, %f148, 0f3FB8AA3B, %f153;
	fma.rn.f32 	%f155, %f148, 0f32A57060, %f154;
	mov.b32 	%r164, %f151;
	shl.b32 	%r165, %r164, 23;
	mov.b32 	%f156, %r165;
	ex2.approx.ftz.f32 	%f157, %f155;
	mul.f32 	%f158, %f157, %f156;
	st.local.v4.f32 	[%rd60], {%f122, %f134, %f146, %f158};
	add.f32 	%f484, %f147, %f158;
	add.s32 	%r256, %r256, 4;
	and.b32  	%r257, %r29, 2147483644;
	setp.ne.s32 	%p41, %r256, %r257;
	@%p41 bra 	$L__BB0_44;
$L__BB0_45:
	and.b32  	%r56, %r29, 3;
	setp.eq.s32 	%p42, %r56, 0;
	@%p42 bra 	$L__BB0_49;
	mul.wide.u32 	%rd61, %r257, 4;
	add.s64 	%rd11, %rd5, %rd61;
	ld.local.f32 	%f159, [%rd11];
	sub.f32 	%f160, %f159, %f29;
	fma.rn.f32 	%f161, %f160, 0f3BBB989D, 0f3F000000;
	cvt.sat.f32.f32 	%f162, %f161;
	mov.f32 	%f163, 0f4B400001;
	mov.f32 	%f164, 0f437C0000;
	fma.rm.f32 	%f165, %f162, %f164, %f163;
	add.f32 	%f166, %f165, 0fCB40007F;
	neg.f32 	%f167, %f166;
	fma.rn.f32 	%f168, %f160, 0f3FB8AA3B, %f167;
	fma.rn.f32 	%f169, %f160, 0f32A57060, %f168;
	mov.b32 	%r166, %f165;
	shl.b32 	%r167, %r166, 23;
	mov.b32 	%f170, %r167;
	ex2.approx.ftz.f32 	%f171, %f169;
	mul.f32 	%f172, %f171, %f170;
	st.local.f32 	[%rd11], %f172;
	add.f32 	%f484, %f484, %f172;
	setp.eq.s32 	%p43, %r56, 1;
	@%p43 bra 	$L__BB0_49;
	ld.local.f32 	%f173, [%rd11+4];
	sub.f32 	%f174, %f173, %f29;
	fma.rn.f32 	%f175, %f174, 0f3BBB989D, 0f3F000000;
	cvt.sat.f32.f32 	%f176, %f175;
	mov.f32 	%f177, 0f4B400001;
	mov.f32 	%f178, 0f437C0000;
	fma.rm.f32 	%f179, %f176, %f178, %f177;
	add.f32 	%f180, %f179, 0fCB40007F;
	neg.f32 	%f181, %f180;
	fma.rn.f32 	%f182, %f174, 0f3FB8AA3B, %f181;
	fma.rn.f32 	%f183, %f174, 0f32A57060, %f182;
	mov.b32 	%r168, %f179;
	shl.b32 	%r169, %r168, 23;
	mov.b32 	%f184, %r169;
	ex2.approx.ftz.f32 	%f185, %f183;
	mul.f32 	%f186, %f185, %f184;
	st.local.f32 	[%rd11+4], %f186;
	add.f32 	%f484, %f484, %f186;
	and.b32  	%r170, %r29, 3;
	setp.eq.s32 	%p44, %r170, 2;
	@%p44 bra 	$L__BB0_49;
	ld.local.f32 	%f187, [%rd11+8];
	sub.f32 	%f188, %f187, %f29;
	fma.rn.f32 	%f189, %f188, 0f3BBB989D, 0f3F000000;
	cvt.sat.f32.f32 	%f190, %f189;
	mov.f32 	%f191, 0f4B400001;
	mov.f32 	%f192, 0f437C0000;
	fma.rm.f32 	%f193, %f190, %f192, %f191;
	add.f32 	%f194, %f193, 0fCB40007F;
	neg.f32 	%f195, %f194;
	fma.rn.f32 	%f196, %f188, 0f3FB8AA3B, %f195;
	fma.rn.f32 	%f197, %f188, 0f32A57060, %f196;
	mov.b32 	%r171, %f193;
	shl.b32 	%r172, %r171, 23;
	mov.b32 	%f198, %r172;
	ex2.approx.ftz.f32 	%f199, %f197;
	mul.f32 	%f200, %f199, %f198;
	st.local.f32 	[%rd11+8], %f200;
	add.f32 	%f484, %f484, %f200;
$L__BB0_49:
	sub.f32 	%f201, %f486, %f29;
	fma.rn.f32 	%f202, %f201, 0f3BBB989D, 0f3F000000;
	cvt.sat.f32.f32 	%f203, %f202;
	mov.f32 	%f204, 0f4B400001;
	mov.f32 	%f205, 0f437C0000;
	fma.rm.f32 	%f206, %f203, %f205, %f204;
	add.f32 	%f207, %f206, 0fCB40007F;
	neg.f32 	%f208, %f207;
	fma.rn.f32 	%f209, %f201, 0f3FB8AA3B, %f208;
	fma.rn.f32 	%f210, %f201, 0f32A57060, %f209;
	mov.b32 	%r173, %f206;
	shl.b32 	%r174, %r173, 23;
	mov.b32 	%f211, %r174;
	ex2.approx.ftz.f32 	%f212, %f210;
	mul.f32 	%f38, %f212, %f211;
	fma.rn.f32 	%f485, %f485, %f38, %f484;
	@%p16 bra 	$L__BB0_78;
	setp.lt.u32 	%p46, %r18, 15;
	mov.b32 	%r259, 0;
	@%p46 bra 	$L__BB0_53;
	mov.b32 	%r266, 0;
$L__BB0_52:
	.pragma "nounroll";
	shl.b32 	%r177, %r266, 2;
	mov.u32 	%r178, shmem;
	add.s32 	%r179, %r178, %r177;
	ld.shared.v4.f32 	{%f213, %f214, %f215, %f216}, [%r179];
	mul.f32 	%f217, %f38, %f213;
	mul.f32 	%f218, %f38, %f214;
	mul.f32 	%f219, %f38, %f215;
	mul.f32 	%f220, %f38, %f216;
	st.shared.v4.f32 	[%r179], {%f217, %f218, %f219, %f220};
	ld.shared.v4.f32 	{%f221, %f222, %f223, %f224}, [%r179+16];
	mul.f32 	%f225, %f38, %f221;
	mul.f32 	%f226, %f38, %f222;
	mul.f32 	%f227, %f38, %f223;
	mul.f32 	%f228, %f38, %f224;
	st.shared.v4.f32 	[%r179+16], {%f225, %f226, %f227, %f228};
	ld.shared.v4.f32 	{%f229, %f230, %f231, %f232}, [%r179+32];
	mul.f32 	%f233, %f38, %f229;
	mul.f32 	%f234, %f38, %f230;
	mul.f32 	%f235, %f38, %f231;
	mul.f32 	%f236, %f38, %f232;
	st.shared.v4.f32 	[%r179+32], {%f233, %f234, %f235, %f236};
	ld.shared.v4.f32 	{%f237, %f238, %f239, %f240}, [%r179+48];
	mul.f32 	%f241, %f38, %f237;
	mul.f32 	%f242, %f38, %f238;
	mul.f32 	%f243, %f38, %f239;
	mul.f32 	%f244, %f38, %f240;
	st.shared.v4.f32 	[%r179+48], {%f241, %f242, %f243, %f244};
	add.s32 	%r266, %r266, 16;
	setp.eq.s32 	%p47, %r266, %r23;
	mov.u32 	%r259, %r23;
	@%p47 bra 	$L__BB0_53;
	bra.uni 	$L__BB0_52;
$L__BB0_53:
	setp.eq.s32 	%p48, %r19, 0;
	@%p48 bra 	$L__BB0_63;
	add.s32 	%r180, %r19, -1;
	setp.lt.u32 	%p49, %r180, 7;
	@%p49 bra 	$L__BB0_56;
	shl.b32 	%r181, %r259, 2;
	mov.u32 	%r182, shmem;
	add.s32 	%r183, %r182, %r181;
	ld.shared.f32 	%f245, [%r183];
	mul.f32 	%f246, %f38, %f245;
	st.shared.f32 	[%r183], %f246;
	ld.shared.f32 	%f247, [%r183+4];
	mul.f32 	%f248, %f38, %f247;
	st.shared.f32 	[%r183+4], %f248;
	ld.shared.f32 	%f249, [%r183+8];
	mul.f32 	%f250, %f38, %f249;
	st.shared.f32 	[%r183+8], %f250;
	ld.shared.f32 	%f251, [%r183+12];
	mul.f32 	%f252, %f38, %f251;
	st.shared.f32 	[%r183+12], %f252;
	ld.shared.f32 	%f253, [%r183+16];
	mul.f32 	%f254, %f38, %f253;
	st.shared.f32 	[%r183+16], %f254;
	ld.shared.f32 	%f255, [%r183+20];
	mul.f32 	%f256, %f38, %f255;
	st.shared.f32 	[%r183+20], %f256;
	ld.shared.f32 	%f257, [%r183+24];
	mul.f32 	%f258, %f38, %f257;
	st.shared.f32 	[%r183+24], %f258;
	ld.shared.f32 	%f259, [%r183+28];
	mul.f32 	%f260, %f38, %f259;
	st.shared.f32 	[%r183+28], %f260;
	add.s32 	%r259, %r259, 8;
$L__BB0_56:
	setp.eq.s32 	%p50, %r20, 0;
	@%p50 bra 	$L__BB0_63;
	add.s32 	%r184, %r20, -1;
	setp.lt.u32 	%p51, %r184, 3;
	@%p51 bra 	$L__BB0_59;
	shl.b32 	%r185, %r259, 2;
	mov.u32 	%r186, shmem;
	add.s32 	%r187, %r186, %r185;
	ld.shared.f32 	%f261, [%r187];
	mul.f32 	%f262, %f38, %f261;
	st.shared.f32 	[%r187], %f262;
	ld.shared.f32 	%f263, [%r187+4];
	mul.f32 	%f264, %f38, %f263;
	st.shared.f32 	[%r187+4], %f264;
	ld.shared.f32 	%f265, [%r187+8];
	mul.f32 	%f266, %f38, %f265;
	st.shared.f32 	[%r187+8], %f266;
	ld.shared.f32 	%f267, [%r187+12];
	mul.f32 	%f268, %f38, %f267;
	st.shared.f32 	[%r187+12], %f268;
	add.s32 	%r259, %r259, 4;
$L__BB0_59:
	setp.eq.s32 	%p52, %r21, 0;
	@%p52 bra 	$L__BB0_63;
	setp.eq.s32 	%p53, %r21, 1;
	shl.b32 	%r188, %r259, 2;
	mov.u32 	%r189, shmem;
	add.s32 	%r62, %r189, %r188;
	ld.shared.f32 	%f269, [%r62];
	mul.f32 	%f270, %f38, %f269;
	st.shared.f32 	[%r62], %f270;
	@%p53 bra 	$L__BB0_63;
	setp.eq.s32 	%p54, %r21, 2;
	ld.shared.f32 	%f271, [%r62+4];
	mul.f32 	%f272, %f38, %f271;
	st.shared.f32 	[%r62+4], %f272;
	@%p54 bra 	$L__BB0_63;
	ld.shared.f32 	%f273, [%r62+8];
	mul.f32 	%f274, %f38, %f273;
	st.shared.f32 	[%r62+8], %f274;
$L__BB0_63:
	mov.b32 	%r261, 0;
$L__BB0_64:
	mul.wide.u32 	%rd62, %r261, 4;
	add.s64 	%rd63, %rd5, %rd62;
	ld.local.f32 	%f40, [%rd63];
	add.s32 	%r192, %r261, %r30;
	mul.lo.s32 	%r193, %r192, %r112;
	cvt.s64.s32 	%rd12, %r193;
	mov.b32 	%r264, 0;
	@%p46 bra 	$L__BB0_67;
	mov.b32 	%r262, 0;
$L__BB0_66:
	.pragma "nounroll";
	cvt.u64.u32 	%rd64, %r262;
	add.s64 	%rd65, %rd64, %rd12;
	shl.b64 	%rd66, %rd65, 2;
	add.s64 	%rd67, %rd4, %rd66;
	ld.global.nc.f32 	%f275, [%rd67];
	shl.b32 	%r195, %r262, 2;
	mov.u32 	%r196, shmem;
	add.s32 	%r197, %r196, %r195;
	ld.shared.v4.f32 	{%f276, %f277, %f278, %f279}, [%r197];
	fma.rn.f32 	%f280, %f40, %f275, %f276;
	ld.global.nc.f32 	%f281, [%rd67+4];
	fma.rn.f32 	%f282, %f40, %f281, %f277;
	ld.global.nc.f32 	%f283, [%rd67+8];
	fma.rn.f32 	%f284, %f40, %f283, %f278;
	ld.global.nc.f32 	%f285, [%rd67+12];
	fma.rn.f32 	%f286, %f40, %f285, %f279;
	st.shared.v4.f32 	[%r197], {%f280, %f282, %f284, %f286};
	ld.global.nc.f32 	%f287, [%rd67+16];
	ld.shared.v4.f32 	{%f288, %f289, %f290, %f291}, [%r197+16];
	fma.rn.f32 	%f292, %f40, %f287, %f288;
	ld.global.nc.f32 	%f293, [%rd67+20];
	fma.rn.f32 	%f294, %f40, %f293, %f289;
	ld.global.nc.f32 	%f295, [%rd67+24];
	fma.rn.f32 	%f296, %f40, %f295, %f290;
	ld.global.nc.f32 	%f297, [%rd67+28];
	fma.rn.f32 	%f298, %f40, %f297, %f291;
	st.shared.v4.f32 	[%r197+16], {%f292, %f294, %f296, %f298};
	ld.global.nc.f32 	%f299, [%rd67+32];
	ld.shared.v4.f32 	{%f300, %f301, %f302, %f303}, [%r197+32];
	fma.rn.f32 	%f304, %f40, %f299, %f300;
	ld.global.nc.f32 	%f305, [%rd67+36];
	fma.rn.f32 	%f306, %f40, %f305, %f301;
	ld.global.nc.f32 	%f307, [%rd67+40];
	fma.rn.f32 	%f308, %f40, %f307, %f302;
	ld.global.nc.f32 	%f309, [%rd67+44];
	fma.rn.f32 	%f310, %f40, %f309, %f303;
	st.shared.v4.f32 	[%r197+32], {%f304, %f306, %f308, %f310};
	ld.global.nc.f32 	%f311, [%rd67+48];
	ld.shared.v4.f32 	{%f312, %f313, %f314, %f315}, [%r197+48];
	fma.rn.f32 	%f316, %f40, %f311, %f312;
	ld.global.nc.f32 	%f317, [%rd67+52];
	fma.rn.f32 	%f318, %f40, %f317, %f313;
	ld.global.nc.f32 	%f319, [%rd67+56];
	fma.rn.f32 	%f320, %f40, %f319, %f314;
	ld.global.nc.f32 	%f321, [%rd67+60];
	fma.rn.f32 	%f322, %f40, %f321, %f315;
	st.shared.v4.f32 	[%r197+48], {%f316, %f318, %f320, %f322};
	add.s32 	%r262, %r262, 16;
	setp.ne.s32 	%p56, %r262, %r23;
	mov.u32 	%r264, %r23;
	@%p56 bra 	$L__BB0_66;
$L__BB0_67:
	@%p48 bra 	$L__BB0_77;
	add.s32 	%r198, %r19, -1;
	setp.lt.u32 	%p58, %r198, 7;
	@%p58 bra 	$L__BB0_70;
	cvt.u64.u32 	%rd68, %r264;
	add.s64 	%rd69, %rd68, %rd12;
	shl.b64 	%rd70, %rd69, 2;
	add.s64 	%rd71, %rd4, %rd70;
	ld.global.nc.f32 	%f323, [%rd71];
	shl.b32 	%r199, %r264, 2;
	mov.u32 	%r200, shmem;
	add.s32 	%r201, %r200, %r199;
	ld.shared.f32 	%f324, [%r201];
	fma.rn.f32 	%f325, %f40, %f323, %f324;
	st.shared.f32 	[%r201], %f325;
	ld.global.nc.f32 	%f326, [%rd71+4];
	ld.shared.f32 	%f327, [%r201+4];
	fma.rn.f32 	%f328, %f40, %f326, %f327;
	st.shared.f32 	[%r201+4], %f328;
	ld.global.nc.f32 	%f329, [%rd71+8];
	ld.shared.f32 	%f330, [%r201+8];
	fma.rn.f32 	%f331, %f40, %f329, %f330;
	st.shared.f32 	[%r201+8], %f331;
	ld.global.nc.f32 	%f332, [%rd71+12];
	ld.shared.f32 	%f333, [%r201+12];
	fma.rn.f32 	%f334, %f40, %f332, %f333;
	st.shared.f32 	[%r201+12], %f334;
	ld.global.nc.f32 	%f335, [%rd71+16];
	ld.shared.f32 	%f336, [%r201+16];
	fma.rn.f32 	%f337, %f40, %f335, %f336;
	st.shared.f32 	[%r201+16], %f337;
	ld.global.nc.f32 	%f338, [%rd71+20];
	ld.shared.f32 	%f339, [%r201+20];
	fma.rn.f32 	%f340, %f40, %f338, %f339;
	st.shared.f32 	[%r201+20], %f340;
	ld.global.nc.f32 	%f341, [%rd71+24];
	ld.shared.f32 	%f342, [%r201+24];
	fma.rn.f32 	%f343, %f40, %f341, %f342;
	st.shared.f32 	[%r201+24], %f343;
	ld.global.nc.f32 	%f344, [%rd71+28];
	ld.shared.f32 	%f345, [%r201+28];
	fma.rn.f32 	%f346, %f40, %f344, %f345;
	st.shared.f32 	[%r201+28], %f346;
	add.s32 	%r264, %r264, 8;
$L__BB0_70:
	setp.eq.s32 	%p59, %r20, 0;
	@%p59 bra 	$L__BB0_77;
	add.s32 	%r202, %r20, -1;
	setp.lt.u32 	%p60, %r202, 3;
	@%p60 bra 	$L__BB0_73;
	cvt.u64.u32 	%rd72, %r264;
	add.s64 	%rd73, %rd72, %rd12;
	shl.b64 	%rd74, %rd73, 2;
	add.s64 	%rd75, %rd4, %rd74;
	ld.global.nc.f32 	%f347, [%rd75];
	shl.b32 	%r203, %r264, 2;
	mov.u32 	%r204, shmem;
	add.s32 	%r205, %r204, %r203;
	ld.shared.f32 	%f348, [%r205];
	fma.rn.f32 	%f349, %f40, %f347, %f348;
	st.shared.f32 	[%r205], %f349;
	ld.global.nc.f32 	%f350, [%rd75+4];
	ld.shared.f32 	%f351, [%r205+4];
	fma.rn.f32 	%f352, %f40, %f350, %f351;
	st.shared.f32 	[%r205+4], %f352;
	ld.global.nc.f32 	%f353, [%rd75+8];
	ld.shared.f32 	%f354, [%r205+8];
	fma.rn.f32 	%f355, %f40, %f353, %f354;
	st.shared.f32 	[%r205+8], %f355;
	ld.global.nc.f32 	%f356, [%rd75+12];
	ld.shared.f32 	%f357, [%r205+12];
	fma.rn.f32 	%f358, %f40, %f356, %f357;
	st.shared.f32 	[%r205+12], %f358;
	add.s32 	%r264, %r264, 4;
$L__BB0_73:
	setp.eq.s32 	%p61, %r21, 0;
	@%p61 bra 	$L__BB0_77;
	setp.eq.s32 	%p62, %r21, 1;
	cvt.u64.u32 	%rd76, %r264;
	add.s64 	%rd77, %rd76, %rd12;
	shl.b64 	%rd78, %rd77, 2;
	add.s64 	%rd13, %rd4, %rd78;
	ld.global.nc.f32 	%f359, [%rd13];
	shl.b32 	%r206, %r264, 2;
	mov.u32 	%r207, shmem;
	add.s32 	%r71, %r207, %r206;
	ld.shared.f32 	%f360, [%r71];
	fma.rn.f32 	%f361, %f40, %f359, %f360;
	st.shared.f32 	[%r71], %f361;
	@%p62 bra 	$L__BB0_77;
	setp.eq.s32 	%p63, %r21, 2;
	ld.global.nc.f32 	%f362, [%rd13+4];
	ld.shared.f32 	%f363, [%r71+4];
	fma.rn.f32 	%f364, %f40, %f362, %f363;
	st.shared.f32 	[%r71+4], %f364;
	@%p63 bra 	$L__BB0_77;
	ld.global.nc.f32 	%f365, [%rd13+8];
	ld.shared.f32 	%f366, [%r71+8];
	fma.rn.f32 	%f367, %f40, %f365, %f366;
	st.shared.f32 	[%r71+8], %f367;
$L__BB0_77:
	add.s32 	%r261, %r261, 1;
	setp.eq.s32 	%p64, %r261, %r29;
	@%p64 bra 	$L__BB0_78;
	bra.uni 	$L__BB0_64;
$L__BB0_78:
	add.s32 	%r246, %r246, 1;
	add.s32 	%r245, %r31, %r113;
	sub.s32 	%r244, %r244, %r113;
	setp.ne.s32 	%p65, %r246, %r17;
	add.s16 	%rs18, %rs18, 1;
	add.s16 	%rs17, %rs17, 1;
	mov.f32 	%f486, %f29;
	@%p65 bra 	$L__BB0_16;
$L__BB0_79:
	setp.lt.s32 	%p66, %r112, 1;
	rcp.rn.f32 	%f43, %f485;
	@%p66 bra 	$L__BB0_92;
	add.s32 	%r209, %r112, -1;
	and.b32  	%r78, %r112, 15;
	setp.lt.u32 	%p67, %r209, 15;
	mov.b32 	%r270, 0;
	@%p67 bra 	$L__BB0_83;
	and.b32  	%r270, %r112, 2147483632;
	mov.u32 	%r211, shmem;
	add.s32 	%r267, %r211, 32;
	neg.s32 	%r268, %r270;
$L__BB0_82:
	.pragma "nounroll";
	ld.shared.v4.f32 	{%f368, %f369, %f370, %f371}, [%r267+-32];
	mul.f32 	%f372, %f43, %f368;
	mul.f32 	%f373, %f43, %f369;
	mul.f32 	%f374, %f43, %f370;
	mul.f32 	%f375, %f43, %f371;
	st.shared.v4.f32 	[%r267+-32], {%f372, %f373, %f374, %f375};
	ld.shared.v4.f32 	{%f376, %f377, %f378, %f379}, [%r267+-16];
	mul.f32 	%f380, %f43, %f376;
	mul.f32 	%f381, %f43, %f377;
	mul.f32 	%f382, %f43, %f378;
	mul.f32 	%f383, %f43, %f379;
	st.shared.v4.f32 	[%r267+-16], {%f380, %f381, %f382, %f383};
	ld.shared.v4.f32 	{%f384, %f385, %f386, %f387}, [%r267];
	mul.f32 	%f388, %f43, %f384;
	mul.f32 	%f389, %f43, %f385;
	mul.f32 	%f390, %f43, %f386;
	mul.f32 	%f391, %f43, %f387;
	st.shared.v4.f32 	[%r267], {%f388, %f389, %f390, %f391};
	ld.shared.v4.f32 	{%f392, %f393, %f394, %f395}, [%r267+16];
	mul.f32 	%f396, %f43, %f392;
	mul.f32 	%f397, %f43, %f393;
	mul.f32 	%f398, %f43, %f394;
	mul.f32 	%f399, %f43, %f395;
	st.shared.v4.f32 	[%r267+16], {%f396, %f397, %f398, %f399};
	add.s32 	%r268, %r268, 16;
	add.s32 	%r267, %r267, 64;
	setp.ne.s32 	%p68, %r268, 0;
	@%p68 bra 	$L__BB0_82;
$L__BB0_83:
	setp.eq.s32 	%p69, %r78, 0;
	@%p69 bra 	$L__BB0_92;
	and.b32  	%r86, %r112, 7;
	setp.lt.u32 	%p70, %r78, 8;
	@%p70 bra 	$L__BB0_86;
	shl.b32 	%r212, %r270, 2;
	mov.u32 	%r213, shmem;
	add.s32 	%r214, %r213, %r212;
	ld.shared.f32 	%f400, [%r214];
	mul.f32 	%f401, %f43, %f400;
	st.shared.f32 	[%r214], %f401;
	ld.shared.f32 	%f402, [%r214+4];
	mul.f32 	%f403, %f43, %f402;
	st.shared.f32 	[%r214+4], %f403;
	ld.shared.f32 	%f404, [%r214+8];
	mul.f32 	%f405, %f43, %f404;
	st.shared.f32 	[%r214+8], %f405;
	ld.shared.f32 	%f406, [%r214+12];
	mul.f32 	%f407, %f43, %f406;
	st.shared.f32 	[%r214+12], %f407;
	ld.shared.f32 	%f408, [%r214+16];
	mul.f32 	%f409, %f43, %f408;
	st.shared.f32 	[%r214+16], %f409;
	ld.shared.f32 	%f410, [%r214+20];
	mul.f32 	%f411, %f43, %f410;
	st.shared.f32 	[%r214+20], %f411;
	ld.shared.f32 	%f412, [%r214+24];
	mul.f32 	%f413, %f43, %f412;
	st.shared.f32 	[%r214+24], %f413;
	ld.shared.f32 	%f414, [%r214+28];
	mul.f32 	%f415, %f43, %f414;
	st.shared.f32 	[%r214+28], %f415;
	add.s32 	%r270, %r270, 8;
$L__BB0_86:
	setp.eq.s32 	%p71, %r86, 0;
	@%p71 bra 	$L__BB0_92;
	and.b32  	%r89, %r112, 3;
	setp.lt.u32 	%p72, %r86, 4;
	@%p72 bra 	$L__BB0_89;
	shl.b32 	%r215, %r270, 2;
	mov.u32 	%r216, shmem;
	add.s32 	%r217, %r216, %r215;
	ld.shared.f32 	%f416, [%r217];
	mul.f32 	%f417, %f43, %f416;
	st.shared.f32 	[%r217], %f417;
	ld.shared.f32 	%f418, [%r217+4];
	mul.f32 	%f419, %f43, %f418;
	st.shared.f32 	[%r217+4], %f419;
	ld.shared.f32 	%f420, [%r217+8];
	mul.f32 	%f421, %f43, %f420;
	st.shared.f32 	[%r217+8], %f421;
	ld.shared.f32 	%f422, [%r217+12];
	mul.f32 	%f423, %f43, %f422;
	st.shared.f32 	[%r217+12], %f423;
	add.s32 	%r270, %r270, 4;
$L__BB0_89:
	setp.eq.s32 	%p73, %r89, 0;
	@%p73 bra 	$L__BB0_92;
	shl.b32 	%r218, %r270, 2;
	mov.u32 	%r219, shmem;
	add.s32 	%r273, %r219, %r218;
	neg.s32 	%r272, %r89;
$L__BB0_91:
	.pragma "nounroll";
	ld.shared.f32 	%f424, [%r273];
	mul.f32 	%f425, %f43, %f424;
	st.shared.f32 	[%r273], %f425;
	add.s32 	%r273, %r273, 4;
	add.s32 	%r272, %r272, 1;
	setp.ne.s32 	%p74, %r272, 0;
	@%p74 bra 	$L__BB0_91;
$L__BB0_92:
	setp.lt.s32 	%p75, %r112, 1;
	setp.lt.f32 	%p76, %f485, 0f00800000;
	mul.f32 	%f426, %f485, 0f4B000000;
	selp.f32 	%f427, %f426, %f485, %p76;
	selp.f32 	%f428, 0fC1B80000, 0f00000000, %p76;
	mov.b32 	%r220, %f427;
	add.s32 	%r221, %r220, -1059760811;
	and.b32  	%r222, %r221, -8388608;
	sub.s32 	%r223, %r220, %r222;
	mov.b32 	%f429, %r223;
	cvt.rn.f32.s32 	%f430, %r222;
	fma.rn.f32 	%f431, %f430, 0f34000000, %f428;
	add.f32 	%f432, %f429, 0fBF800000;
	fma.rn.f32 	%f433, %f432, 0fBE055027, 0f3E1039F6;
	fma.rn.f32 	%f434, %f433, %f432, 0fBDF8CDCC;
	fma.rn.f32 	%f435, %f434, %f432, 0f3E0F2955;
	fma.rn.f32 	%f436, %f435, %f432, 0fBE2AD8B9;
	fma.rn.f32 	%f437, %f436, %f432, 0f3E4CED0B;
	fma.rn.f32 	%f438, %f437, %f432, 0fBE7FFF22;
	fma.rn.f32 	%f439, %f438, %f432, 0f3EAAAA78;
	fma.rn.f32 	%f440, %f439, %f432, 0fBF000000;
	mul.f32 	%f441, %f432, %f440;
	fma.rn.f32 	%f442, %f441, %f432, %f432;
	fma.rn.f32 	%f443, %f431, 0f3F317218, %f442;
	setp.gt.u32 	%p77, %r220, 2139095039;
	fma.rn.f32 	%f444, %f427, 0f7F800000, 0f7F800000;
	selp.f32 	%f445, %f444, %f443, %p77;
	setp.eq.f32 	%p78, %f427, 0f00000000;
	selp.f32 	%f446, 0fFF800000, %f445, %p78;
	add.f32 	%f44, %f486, %f446;
	@%p75 bra 	$L__BB0_104;
	add.s32 	%r225, %r112, -1;
	and.b32  	%r98, %r112, 7;
	setp.lt.u32 	%p79, %r225, 7;
	mov.b32 	%r277, 0;
	@%p79 bra 	$L__BB0_96;
	and.b32  	%r277, %r112, 2147483640;
	neg.s32 	%r275, %r277;
	shl.b64 	%rd79, %rd6, 2;
	add.s64 	%rd80, %rd79, %rd1;
	add.s64 	%rd98, %rd80, 16;
	mov.u32 	%r227, shmem;
	add.s32 	%r274, %r227, 16;
$L__BB0_95:
	.pragma "nounroll";
	ld.shared.v4.f32 	{%f447, %f448, %f449, %f450}, [%r274+-16];
	st.global.f32 	[%rd98+-16], %f447;
	st.global.f32 	[%rd98+-12], %f448;
	st.global.f32 	[%rd98+-8], %f449;
	st.global.f32 	[%rd98+-4], %f450;
	ld.shared.v4.f32 	{%f451, %f452, %f453, %f454}, [%r274];
	st.global.f32 	[%rd98], %f451;
	st.global.f32 	[%rd98+4], %f452;
	st.global.f32 	[%rd98+8], %f453;
	st.global.f32 	[%rd98+12], %f454;
	add.s32 	%r275, %r275, 8;
	add.s32 	%r274, %r274, 32;
	add.s64 	%rd98, %rd98, 32;
	setp.ne.s32 	%p80, %r275, 0;
	@%p80 bra 	$L__BB0_95;
$L__BB0_96:
	setp.eq.s32 	%p81, %r98, 0;
	@%p81 bra 	$L__BB0_104;
	and.b32  	%r106, %r112, 3;
	setp.lt.u32 	%p82, %r98, 4;
	@%p82 bra 	$L__BB0_99;
	shl.b32 	%r228, %r277, 2;
	mov.u32 	%r229, shmem;
	add.s32 	%r230, %r229, %r228;
	ld.shared.f32 	%f455, [%r230];
	cvt.u64.u32 	%rd81, %r277;
	add.s64 	%rd82, %rd81, %rd6;
	shl.b64 	%rd83, %rd82, 2;
	add.s64 	%rd84, %rd1, %rd83;
	st.global.f32 	[%rd84], %f455;
	ld.shared.f32 	%f456, [%r230+4];
	st.global.f32 	[%rd84+4], %f456;
	ld.shared.f32 	%f457, [%r230+8];
	st.global.f32 	[%rd84+8], %f457;
	ld.shared.f32 	%f458, [%r230+12];
	st.global.f32 	[%rd84+12], %f458;
	add.s32 	%r277, %r277, 4;
$L__BB0_99:
	setp.eq.s32 	%p83, %r106, 0;
	@%p83 bra 	$L__BB0_104;
	setp.eq.s32 	%p84, %r106, 1;
	@%p84 bra 	$L__BB0_102;
	shl.b32 	%r231, %r277, 2;
	mov.u32 	%r232, shmem;
	add.s32 	%r233, %r232, %r231;
	ld.shared.f32 	%f459, [%r233];
	cvt.u64.u32 	%rd85, %r277;
	add.s64 	%rd86, %rd85, %rd6;
	shl.b64 	%rd87, %rd86, 2;
	add.s64 	%rd88, %rd1, %rd87;
	st.global.f32 	[%rd88], %f459;
	ld.shared.f32 	%f460, [%r233+4];
	st.global.f32 	[%rd88+4], %f460;
	add.s32 	%r277, %r277, 2;
$L__BB0_102:
	and.b32  	%r234, %r112, 1;
	setp.eq.b32 	%p85, %r234, 1;
	not.pred 	%p86, %p85;
	@%p86 bra 	$L__BB0_104;
	shl.b32 	%r235, %r277, 2;
	mov.u32 	%r236, shmem;
	add.s32 	%r237, %r236, %r235;
	ld.shared.f32 	%f461, [%r237];
	cvt.u64.u32 	%rd89, %r277;
	add.s64 	%rd90, %rd89, %rd6;
	shl.b64 	%rd91, %rd90, 2;
	add.s64 	%rd92, %rd1, %rd91;
	st.global.f32 	[%rd92], %f461;
$L__BB0_104:
	ld.param.u64 	%rd96, [_Z26blockwise_attention_kernelPKfS0_S0_PfS1_iii_param_4];
	cvta.to.global.u64 	%rd93, %rd96;
	mul.wide.u32 	%rd94, %r1, 4;
	add.s64 	%rd95, %rd93, %rd94;
	st.global.f32 	[%rd95], %f44;
$L__BB0_105:
	ret;

}


// ===== COMPILED SASS (sm_100) =====

	.target	sm_100

	.elftype	@"ET_EXEC"


//--------------------- .note.nv.tkinfo           --------------------------
	.section	.note.nv.tkinfo,"",@"SHT_NOTE"
	.sectionflags	@"SHF_NOTE_NV_TKINFO"
	.tkinfo
        /*0018*/ 	.word	0x00000002
        /*0030*/ 	.string	""
        /*0030*/ 	.string	"ptxas"
        /*0030*/ 	.string	"Cuda compilation tools, release 13.0, V13.0.88"
        /*0030*/ 	.string	"Build cuda_13.0.r13.0/compiler.36424714_0"
        /*0030*/ 	.string	"-arch sm_100 -m 64 "



//--------------------- .note.nv.cuinfo           --------------------------
	.section	.note.nv.cuinfo,"",@"SHT_NOTE"
	.sectionflags	@"SHF_NOTE_NV_CUINFO"
        /*0018*/ 	.short	0x0002
        /*001a*/ 	.short	0x0064
        /*001c*/ 	.short	0x0082
	.zero		2


//--------------------- .nv.info                  --------------------------
	.section	.nv.info,"",@"SHT_CUDA_INFO"
	.align	4


	//----- nvinfo : EIATTR_REGCOUNT
	.align		4
        /*0000*/ 	.byte	0x04, 0x2f
        /*0002*/ 	.short	(.L_1 - .L_0)
	.align		4
.L_0:
        /*0004*/ 	.word	index@(_Z26blockwise_attention_kernelPKfS0_S0_PfS1_iii)
        /*0008*/ 	.word	0x00000020


	//----- nvinfo : EIATTR_FRAME_SIZE
	.align		4
.L_1:
        /*000c*/ 	.byte	0x04, 0x11
        /*000e*/ 	.short	(.L_3 - .L_2)
	.align		4
.L_2:
        /*0010*/ 	.word	index@($__internal_0_$__cuda_sm20_rcp_rn_f32_slowpath)
        /*0014*/ 	.word	0x00000100


	//----- nvinfo : EIATTR_FRAME_SIZE
	.align		4
.L_3:
        /*0018*/ 	.byte	0x04, 0x11
        /*001a*/ 	.short	(.L_5 - .L_4)
	.align		4
.L_4:
        /*001c*/ 	.word	index@(_Z26blockwise_attention_kernelPKfS0_S0_PfS1_iii)
        /*0020*/ 	.word	0x00000100


	//----- nvinfo : EIATTR_MIN_STACK_SIZE
	.align		4
.L_5:
        /*0024*/ 	.byte	0x04, 0x12
        /*0026*/ 	.short	(.L_7 - .L_6)
	.align		4
.L_6:
        /*0028*/ 	.word	index@(_Z26blockwise_attention_kernelPKfS0_S0_PfS1_iii)
        /*002c*/ 	.word	0x00000100
.L_7:


//--------------------- .nv.compat                --------------------------
	.section	.nv.compat,"",@"SHT_CUDA_COMPAT_INFO"
	.align	4
        /*0000*/ 	.byte	0x02, 0x09, 0x00, 0x00, 0x02, 0x02, 0x01, 0x00, 0x02, 0x05, 0x05, 0x00, 0x03, 0x07, 0x01, 0x01
        /*0010*/ 	.byte	0x02, 0x03, 0x00, 0x00, 0x02, 0x06, 0x01, 0x00, 0x04, 0x0b, 0x08, 0x00, 0x01, 0x00, 0x00, 0x00
        /*0020*/ 	.byte	0x00, 0x00, 0x00, 0x00


//--------------------- .nv.info._Z26blockwise_attention_kernelPKfS0_S0_PfS1_iii --------------------------
	.section	.nv.info._Z26blockwise_attention_kernelPKfS0_S0_PfS1_iii,"",@"SHT_CUDA_INFO"
	.sectionflags	@""
	.align	4


	//----- nvinfo : EIATTR_CUDA_API_VERSION
	.align		4
        /*0000*/ 	.byte	0x04, 0x37
        /*0002*/ 	.short	(.L_9 - .L_8)
.L_8:
        /*0004*/ 	.word	0x00000082


	//----- nvinfo : EIATTR_KPARAM_INFO
	.align		4
.L_9:
        /*0008*/ 	.byte	0x04, 0x17
        /*000a*/ 	.short	(.L_11 - .L_10)
.L_10:
        /*000c*/ 	.word	0x00000000
        /*0010*/ 	.short	0x0007
        /*0012*/ 	.short	0x0030
        /*0014*/ 	.byte	0x00, 0xf0, 0x11, 0x00


	//----- nvinfo : EIATTR_KPARAM_INFO
	.align		4
.L_11:
        /*0018*/ 	.byte	0x04, 0x17
        /*001a*/ 	.short	(.L_13 - .L_12)
.L_12:
        /*001c*/ 	.word	0x00000000
        /*0020*/ 	.short	0x0006
        /*0022*/ 	.short	0x002c
        /*0024*/ 	.byte	0x00, 0xf0, 0x11, 0x00


	//----- nvinfo : EIATTR_KPARAM_INFO
	.align		4
.L_13:
        /*0028*/ 	.byte	0x04, 0x17
        /*002a*/ 	.short	(.L_15 - .L_14)
.L_14:
        /*002c*/ 	.word	0x00000000
        /*0030*/ 	.short	0x0005
        /*0032*/ 	.short	0x0028
        /*0034*/ 	.byte	0x00, 0xf0, 0x11, 0x00


	//----- nvinfo : EIATTR_KPARAM_INFO
	.align		4
.L_15:
        /*0038*/ 	.byte	0x04, 0x17
        /*003a*/ 	.short	(.L_17 - .L_16)
.L_16:
        /*003c*/ 	.word	0x00000000
        /*0040*/ 	.short	0x0004
        /*0042*/ 	.short	0x0020
        /*0044*/ 	.byte	0x00, 0xf5, 0x21, 0x00


	//----- nvinfo : EIATTR_KPARAM_INFO
	.align		4
.L_17:
        /*0048*/ 	.byte	0x04, 0x17
        /*004a*/ 	.short	(.L_19 - .L_18)
.L_18:
        /*004c*/ 	.word	0x00000000
        /*0050*/ 	.short	0x0003
        /*0052*/ 	.short	0x0018
        /*0054*/ 	.byte	0x00, 0xf5, 0x21, 0x00


	//----- nvinfo : EIATTR_KPARAM_INFO
	.align		4
.L_19:
        /*0058*/ 	.byte	0x04, 0x17
        /*005a*/ 	.short	(.L_21 - .L_20)
.L_20:
        /*005c*/ 	.word	0x00000000
        /*0060*/ 	.short	0x0002
        /*0062*/ 	.short	0x0010
        /*0064*/ 	.byte	0x00, 0xf5, 0x21, 0x00


	//----- nvinfo : EIATTR_KPARAM_INFO
	.align		4
.L_21:
        /*0068*/ 	.byte	0x04, 0x17
        /*006a*/ 	.short	(.L_23 - .L_22)
.L_22:
        /*006c*/ 	.word	0x00000000
        /*0070*/ 	.short	0x0001
        /*0072*/ 	.short	0x0008
        /*0074*/ 	.byte	0x00, 0xf5, 0x21, 0x00


	//----- nvinfo : EIATTR_KPARAM_INFO
	.align		4
.L_23:
        /*0078*/ 	.byte	0x04, 0x17
        /*007a*/ 	.short	(.L_25 - .L_24)
.L_24:
        /*007c*/ 	.word	0x00000000
        /*0080*/ 	.short	0x0000
        /*0082*/ 	.short	0x0000
        /*0084*/ 	.byte	0x00, 0xf5, 0x21, 0x00


	//----- nvinfo : EIATTR_SPARSE_MMA_MASK
	.align		4
.L_25:
        /*0088*/ 	.byte	0x03, 0x50
        /*008a*/ 	.short	0x0000


	//----- nvinfo : EIATTR_MAXREG_COUNT
	.align		4
        /*008c*/ 	.byte	0x03, 0x1b
        /*008e*/ 	.short	0x00ff


	//----- nvinfo : EIATTR_MERCURY_ISA_VERSION
	.align		4
        /*0090*/ 	.byte	0x03, 0x5f
        /*0092*/ 	.short	0x0101


	//----- nvinfo : EIATTR_VRC_CTA_INIT_COUNT
	.align		4
        /*0094*/ 	.byte	0x02, 0x4a
	.zero		1
	.zero		1


	//----- nvinfo : EIATTR_EXIT_INSTR_OFFSETS
	.align		4
        /*0098*/ 	.byte	0x04, 0x1c
        /*009a*/ 	.short	(.L_27 - .L_26)


	//   ....[0]....
.L_26:
        /*009c*/ 	.word	0x00000080


	//   ....[1]....
        /*00a0*/ 	.word	0x00003f10


	//----- nvinfo : EIATTR_CRS_STACK_SIZE
	.align		4
.L_27:
        /*00a4*/ 	.byte	0x04, 0x1e
        /*00a6*/ 	.short	(.L_29 - .L_28)
.L_28:
        /*00a8*/ 	.word	0x00000000


	//----- nvinfo : EIATTR_CBANK_PARAM_SIZE
	.align		4
.L_29:
        /*00ac*/ 	.byte	0x03, 0x19
        /*00ae*/ 	.short	0x0034


	//----- nvinfo : EIATTR_PARAM_CBANK
	.align		4
        /*00b0*/ 	.byte	0x04, 0x0a
        /*00b2*/ 	.short	(.L_31 - .L_30)
	.align		4
.L_30:
        /*00b4*/ 	.word	index@(.nv.constant0._Z26blockwise_attention_kernelPKfS0_S0_PfS1_iii)
        /*00b8*/ 	.short	0x0380
        /*00ba*/ 	.short	0x0034


	//----- nvinfo : EIATTR_SW_WAR
	.align		4
.L_31:
        /*00bc*/ 	.byte	0x04, 0x36
        /*00be*/ 	.short	(.L_33 - .L_32)
.L_32:
        /*00c0*/ 	.word	0x00000008
.L_33:


//--------------------- .nv.callgraph             --------------------------
	.section	.nv.callgraph,"",@"SHT_CUDA_CALLGRAPH"
	.align	4
	.sectionentsize	8
	.align		4
        /*0000*/ 	.word	0x00000000
	.align		4
        /*0004*/ 	.word	0xffffffff
	.align		4
        /*0008*/ 	.word	0x00000000
	.align		4
        /*000c*/ 	.word	0xfffffffe
	.align		4
        /*0010*/ 	.word	0x00000000
	.align		4
        /*0014*/ 	.word	0xfffffffd
	.align		4
        /*0018*/ 	.word	0x00000000
	.align		4
        /*001c*/ 	.word	0xfffffffc


//--------------------- .text._Z26blockwise_attention_kernelPKfS0_S0_PfS1_iii --------------------------
	.section	.text._Z26blockwise_attention_kernelPKfS0_S0_PfS1_iii,"ax",@progbits
	.align	128
        .global         _Z26blockwise_attention_kernelPKfS0_S0_PfS1_iii
        .type           _Z26blockwise_attention_kernelPKfS0_S0_PfS1_iii,@function
        .size           _Z26blockwise_attention_kernelPKfS0_S0_PfS1_iii,(.L_x_49 - _Z26blockwise_attention_kernelPKfS0_S0_PfS1_iii)
        .other          _Z26blockwise_attention_kernelPKfS0_S0_PfS1_iii,@"STO_CUDA_ENTRY STV_DEFAULT"
_Z26blockwise_attention_kernelPKfS0_S0_PfS1_iii:
.text._Z26blockwise_attention_kernelPKfS0_S0_PfS1_iii:
[----:B------:R-:W0:Y:S01]  /*0000*/  LDC R1, c[0x0][0x37c] ;  /* 0x0000df00ff017b82 */ /* 0x000e220000000800 */
[----:B------:R-:W1:Y:S07]  /*0010*/  S2R R2, SR_TID.X ;  /* 0x0000000000027919 */ /* 0x000e6e0000002100 */
[----:B------:R-:W2:Y:S01]  /*0020*/  S2UR UR22, SR_CTAID.X ;  /* 0x00000000001679c3 */ /* 0x000ea20000002500 */
[----:B0-----:R-:W-:-:S04]  /*0030*/  IADD3 R1, PT, PT, R1, -0x100, RZ ;  /* 0xffffff0001017810 */ /* 0x001fc80007ffe0ff */
[----:B------:R-:W-:-:S03]  /*0040*/  R2UR UR25, R1 ;  /* 0x00000000011972ca */ /* 0x000fc600000e0000 */
[----:B------:R-:W2:Y:S02]  /*0050*/  LDC R0, c[0x0][0x3a8] ;  /* 0x0000ea00ff007b82 */ /* 0x000ea40000000800 */
[----:B--2---:R-:W-:-:S04]  /*0060*/  ISETP.LE.AND P0, PT, R0, UR22, PT ;  /* 0x0000001600007c0c */ /* 0x004fc8000bf03270 */
[----:B-1----:R-:W-:-:S13]  /*0070*/  ISETP.NE.OR P0, PT, R2, RZ, P0 ;  /* 0x000000ff0200720c */ /* 0x002fda0000705670 */
[----:B------:R-:W-:Y:S05]  /*0080*/  @P0 EXIT ;  /* 0x000000000000094d */ /* 0x000fea0003800000 */
[----:B------:R-:W0:Y:S02]  /*0090*/  LDCU UR9, c[0x0][0x3ac] ;  /* 0x00007580ff0977ac */ /* 0x000e240008000800 */
[----:B0-----:R-:W-:Y:S02]  /*00a0*/  UISETP.GE.AND UP0, UPT, UR9, 0x1, UPT ;  /* 0x000000010900788c */ /* 0x001fe4000bf06270 */
[----:B------:R-:W-:Y:S02]  /*00b0*/  UIMAD UR23, UR22, UR9, URZ ;  /* 0x00000009161772a4 */ /* 0x000fe4000f8e02ff */
[----:B------:R-:W-:Y:S02]  /*00c0*/  UIADD3 UR26, UPT, UPT, UR9, -0x1, URZ ;  /* 0xffffffff091a7890 */ /* 0x000fe4000fffe0ff */
[----:B------:R-:W-:-:S03]  /*00d0*/  USHF.R.S32.HI UR24, URZ, 0x1f, UR23 ;  /* 0x0000001fff187899 */ /* 0x000fc60008011417 */
[----:B------:R-:W-:Y:S09]  /*00e0*/  BRA.U !UP0, `(.L_x_0) ;  /* 0x0000000108f47547 */ /* 0x000ff2000b800000 */
[----:B------:R-:W-:Y:S02]  /*00f0*/  UISETP.GE.U32.AND UP0, UPT, UR26, 0xf, UPT ;  /* 0x0000000f1a00788c */ /* 0x000fe4000bf06070 */
[----:B------:R-:W-:Y:S01]  /*0100*/  ULOP3.LUT UR7, UR9, 0xf, URZ, 0xc0, !UPT ;  /* 0x0000000f09077892 */ /* 0x000fe2000f8ec0ff */
[----:B------:R-:W-:-:S03]  /*0110*/  UMOV UR4, URZ ;  /* 0x000000ff00047c82 */ /* 0x000fc60008000000 */
[----:B------:R-:W-:-:S03]  /*0120*/  UISETP.NE.AND UP1, UPT, UR7, URZ, UPT ;  /* 0x000000ff0700728c */ /* 0x000fc6000bf25270 */
[----:B------:R-:W-:Y:S08]  /*0130*/  BRA.U !UP0, `(.L_x_1) ;  /* 0x0000000108347547 */ /* 0x000ff0000b800000 */
[----:B------:R-:W0:Y:S01]  /*0140*/  S2UR UR6, SR_CgaCtaId ;  /* 0x00000000000679c3 */ /* 0x000e220000008800 */
[----:B------:R-:W-:Y:S01]  /*0150*/  UMOV UR5, 0x400 ;  /* 0x0000040000057882 */ /* 0x000fe20000000000 */
[----:B------:R-:W-:Y:S02]  /*0160*/  ULOP3.LUT UR4, UR9, 0x7ffffff0, URZ, 0xc0, !UPT ;  /* 0x7ffffff009047892 */ /* 0x000fe4000f8ec0ff */
[----:B0-----:R-:W-:-:S03]  /*0170*/  ULEA UR6, UR6, UR5, 0x18 ;  /* 0x0000000506067291 */ /* 0x001fc6000f8ec0ff */
[----:B------:R-:W-:-:S09]  /*0180*/  UMOV UR5, URZ ;  /* 0x000000ff00057c82 */ /* 0x000fd20008000000 */
.L_x_2:
[----:B------:R-:W-:Y:S02]  /*0190*/  ULEA UR8, UR5, UR6, 0x2 ;  /* 0x0000000605087291 */ /* 0x000fe4000f8e10ff */
[----:B------:R-:W-:-:S04]  /*01a0*/  UIADD3 UR5, UPT, UPT, UR5, 0x10, URZ ;  /* 0x0000001005057890 */ /* 0x000fc8000fffe0ff */
[----:B------:R-:W-:-:S03]  /*01b0*/  UISETP.NE.AND UP0, UPT, UR5, UR4, UPT ;  /* 0x000000040500728c */ /* 0x000fc6000bf05270 */
[----:B------:R-:W-:Y:S04]  /*01c0*/  STS.128 [UR8], RZ ;  /* 0x000000ffff007988 */ /* 0x000fe80008000c08 */
[----:B------:R-:W-:Y:S04]  /*01d0*/  STS.128 [UR8+0x10], RZ ;  /* 0x000010ffff007988 */ /* 0x000fe80008000c08 */
[----:B------:R-:W-:Y:S04]  /*01e0*/  STS.128 [UR8+0x20], RZ ;  /* 0x000020ffff007988 */ /* 0x000fe80008000c08 */
[----:B------:R-:W-:Y:S01]  /*01f0*/  STS.128 [UR8+0x30], RZ ;  /* 0x000030ffff007988 */ /* 0x000fe20008000c08 */
[----:B------:R-:W-:Y:S05]  /*0200*/  BRA.U UP0, `(.L_x_2) ;  /* 0xfffffffd00e07547 */ /* 0x000fea000b83ffff */
.L_x_1:
[----:B------:R-:W-:Y:S05]  /*0210*/  BRA.U !UP1, `(.L_x_0) ;  /* 0x0000000109a87547 */ /* 0x000fea000b800000 */
[----:B------:R-:W-:Y:S02]  /*0220*/  UISETP.GE.U32.AND UP0, UPT, UR7, 0x8, UPT ;  /* 0x000000080700788c */ /* 0x000fe4000bf06070 */
[----:B------:R-:W-:-:S04]  /*0230*/  ULOP3.LUT UR8, UR9, 0x7, URZ, 0xc0, !UPT ;  /* 0x0000000709087892 */ /* 0x000fc8000f8ec0ff */
[----:B------:R-:W-:-:S03]  /*0240*/  UISETP.NE.AND UP1, UPT, UR8, URZ, UPT ;  /* 0x000000ff0800728c */ /* 0x000fc6000bf25270 */
[----:B------:R-:W-:Y:S08]  /*0250*/  BRA.U !UP0, `(.L_x_3) ;  /* 0x0000000108347547 */ /* 0x000ff0000b800000 */
[----:B------:R-:W0:Y:S01]  /*0260*/  S2UR UR6, SR_CgaCtaId ;  /* 0x00000000000679c3 */ /* 0x000e220000008800 */
[----:B------:R-:W-:Y:S02]  /*0270*/  UMOV UR5, 0x400 ;  /* 0x0000040000057882 */ /* 0x000fe40000000000 */
[----:B0-----:R-:W-:-:S04]  /*0280*/  ULEA UR5, UR6, UR5, 0x18 ;  /* 0x0000000506057291 */ /* 0x001fc8000f8ec0ff */
[----:B------:R-:W-:Y:S02]  /*0290*/  ULEA UR5, UR4, UR5, 0x2 ;  /* 0x0000000504057291 */ /* 0x000fe4000f8e10ff */
[----:B------:R-:W-:-:S07]  /*02a0*/  UIADD3 UR4, UPT, UPT, UR4, 0x8, URZ ;  /* 0x0000000804047890 */ /* 0x000fce000fffe0ff */
[----:B------:R-:W-:Y:S04]  /*02b0*/  STS [UR5], RZ ;  /* 0x000000ffff007988 */ /* 0x000fe80008000805 */
[----:B------:R-:W-:Y:S04]  /*02c0*/  STS [UR5+0x4], RZ ;  /* 0x000004ffff007988 */ /* 0x000fe80008000805 */
[----:B------:R-:W-:Y:S04]  /*02d0*/  STS [UR5+0x8], RZ ;  /* 0x000008ffff007988 */ /* 0x000fe80008000805 */
[----:B------:R-:W-:Y:S04]  /*02e0*/  STS [UR5+0xc], RZ ;  /* 0x00000cffff007988 */ /* 0x000fe80008000805 */
[----:B------:R-:W-:Y:S04]  /*02f0*/  STS [UR5+0x10], RZ ;  /* 0x000010ffff007988 */ /* 0x000fe80008000805 */
[----:B------:R-:W-:Y:S04]  /*0300*/  STS [UR5+0x14], RZ ;  /* 0x000014ffff007988 */ /* 0x000fe80008000805 */
[----:B------:R-:W-:Y:S04]  /*0310*/  STS [UR5+0x18], RZ ;  /* 0x000018ffff007988 */ /* 0x000fe80008000805 */
[----:B------:R-:W-:Y:S01]  /*0320*/  STS [UR5+0x1c], RZ ;  /* 0x00001cffff007988 */ /* 0x000fe20008000805 */
.L_x_3:
        /* <DEDUP_REMOVED lines=13> */
[----:B------:R-:W-:Y:S01]  /*0400*/  STS [UR5+0xc], RZ ;  /* 0x00000cffff007988 */ /* 0x000fe20008000805 */
.L_x_4:
[----:B------:R-:W-:Y:S05]  /*0410*/  BRA.U !UP1, `(.L_x_0) ;  /* 0x0000000109287547 */ /* 0x000fea000b800000 */
[----:B------:R-:W0:Y:S01]  /*0420*/  S2UR UR6, SR_CgaCtaId ;  /* 0x00000000000679c3 */ /* 0x000e220000008800 */
[----:B------:R-:W-:Y:S02]  /*0430*/  UMOV UR5, 0x400 ;  /* 0x0000040000057882 */ /* 0x000fe40000000000 */
[----:B0-----:R-:W-:-:S03]  /*0440*/  ULEA UR6, UR6, UR5, 0x18 ;  /* 0x0000000506067291 */ /* 0x001fc6000f8ec0ff */
[----:B------:R-:W-:-:S09]  /*0450*/  UMOV UR5, URZ ;  /* 0x000000ff00057c82 */ /* 0x000fd20008000000 */
.L_x_5:
[----:B------:R-:W-:Y:S02]  /*0460*/  ULEA UR8, UR4, UR6, 0x2 ;  /* 0x0000000604087291 */ /* 0x000fe4000f8e10ff */
[----:B------:R-:W-:Y:S02]  /*0470*/  UIADD3 UR5, UPT, UPT, UR5, 0x1, URZ ;  /* 0x0000000105057890 */ /* 0x000fe4000fffe0ff */
[----:B------:R-:W-:Y:S02]  /*0480*/  UIADD3 UR4, UPT, UPT, UR4, 0x1, URZ ;  /* 0x0000000104047890 */ /* 0x000fe4000fffe0ff */
[----:B------:R-:W-:-:S03]  /*0490*/  UISETP.NE.AND UP0, UPT, UR5, UR7, UPT ;  /* 0x000000070500728c */ /* 0x000fc6000bf05270 */
[----:B------:R-:W-:Y:S06]  /*04a0*/  STS [UR8], RZ ;  /* 0x000000ffff007988 */ /* 0x000fec0008000808 */
[----:B------:R-:W-:Y:S05]  /*04b0*/  BRA.U UP0, `(.L_x_5) ;  /* 0xfffffffd00e87547 */ /* 0x000fea000b83ffff */
.L_x_0:
[----:B------:R-:W0:Y:S01]  /*04c0*/  LDC R5, c[0x0][0x3b0] ;  /* 0x0000ec00ff057b82 */ /* 0x000e220000000800 */
[----:B------:R-:W1:Y:S01]  /*04d0*/  LDCU.64 UR20, c[0x0][0x358] ;  /* 0x00006b00ff1477ac */ /* 0x000e620008000a00 */
[----:B------:R-:W-:Y:S01]  /*04e0*/  HFMA2 R21, -RZ, RZ, 0, 0 ;  /* 0x00000000ff157431 */ /* 0x000fe200000001ff */
[----:B0-----:R-:W-:Y:S02]  /*04f0*/  IABS R7, R5 ;  /* 0x0000000500077213 */ /* 0x001fe40000000000 */
[----:B------:R-:W-:Y:S02]  /*0500*/  IADD3 R0, PT, PT, R0, -0x1, R5 ;  /* 0xffffffff00007810 */ /* 0x000fe40007ffe005 */
[----:B------:R-:W0:Y:S08]  /*0510*/  I2F.RP R4, R7 ;  /* 0x0000000700047306 */ /* 0x000e300000209400 */
[----:B0-----:R-:W0:Y:S02]  /*0520*/  MUFU.RCP R4, R4 ;  /* 0x0000000400047308 */ /* 0x001e240000001000 */
[----:B0-----:R-:W-:-:S06]  /*0530*/  IADD3 R2, PT, PT, R4, 0xffffffe, RZ ;  /* 0x0ffffffe04027810 */ /* 0x001fcc0007ffe0ff */
[----:B------:R0:W2:Y:S02]  /*0540*/  F2I.FTZ.U32.TRUNC.NTZ R3, R2 ;  /* 0x0000000200037305 */ /* 0x0000a4000021f000 */
[----:B0-----:R-:W-:Y:S01]  /*0550*/  HFMA2 R2, -RZ, RZ, 0, 0 ;  /* 0x00000000ff027431 */ /* 0x001fe200000001ff */
[----:B--2---:R-:W-:-:S05]  /*0560*/  IADD3 R6, PT, PT, RZ, -R3, RZ ;  /* 0x80000003ff067210 */ /* 0x004fca0007ffe0ff */
[----:B------:R-:W-:Y:S01]  /*0570*/  IMAD R9, R6, R7, RZ ;  /* 0x0000000706097224 */ /* 0x000fe200078e02ff */
[----:B------:R-:W-:Y:S02]  /*0580*/  IABS R6, R0 ;  /* 0x0000000000067213 */ /* 0x000fe40000000000 */
[----:B------:R-:W-:Y:S01]  /*0590*/  LOP3.LUT R0, R0, R5, RZ, 0x3c, !PT ;  /* 0x0000000500007212 */ /* 0x000fe200078e3cff */
[----:B------:R-:W-:Y:S01]  /*05a0*/  IMAD.HI.U32 R3, R3, R9, R2 ;  /* 0x0000000903037227 */ /* 0x000fe200078e0002 */
[----:B------:R-:W-:Y:S02]  /*05b0*/  MOV R9, 0xff800000 ;  /* 0xff80000000097802 */ /* 0x000fe40000000f00 */
[----:B------:R-:W-:-:S03]  /*05c0*/  ISETP.GE.AND P1, PT, R0, RZ, PT ;  /* 0x000000ff0000720c */ /* 0x000fc60003f26270 */
[----:B------:R-:W-:-:S05]  /*05d0*/  IMAD.HI.U32 R3, R3, R6, RZ ;  /* 0x0000000603037227 */ /* 0x000fca00078e00ff */
[----:B------:R-:W-:-:S05]  /*05e0*/  IADD3 R4, PT, PT, -R3, RZ, RZ ;  /* 0x000000ff03047210 */ /* 0x000fca0007ffe1ff */
[----:B------:R-:W-:-:S05]  /*05f0*/  IMAD R2, R7, R4, R6 ;  /* 0x0000000407027224 */ /* 0x000fca00078e0206 */
[----:B------:R-:W-:-:S13]  /*0600*/  ISETP.GT.U32.AND P2, PT, R7, R2, PT ;  /* 0x000000020700720c */ /* 0x000fda0003f44070 */
[-C--:B------:R-:W-:Y:S02]  /*0610*/  @!P2 IADD3 R2, PT, PT, R2, -R7.reuse, RZ ;  /* 0x800000070202a210 */ /* 0x080fe40007ffe0ff */
[----:B------:R-:W-:Y:S02]  /*0620*/  @!P2 IADD3 R3, PT, PT, R3, 0x1, RZ ;  /* 0x000000010303a810 */ /* 0x000fe40007ffe0ff */
[----:B------:R-:W-:Y:S02]  /*0630*/  ISETP.GE.U32.AND P0, PT, R2, R7, PT ;  /* 0x000000070200720c */ /* 0x000fe40003f06070 */
[----:B------:R-:W-:-:S11]  /*0640*/  ISETP.NE.AND P2, PT, R5, RZ, PT ;  /* 0x000000ff0500720c */ /* 0x000fd60003f45270 */
[----:B------:R-:W-:-:S04]  /*0650*/  @P0 IADD3 R3, PT, PT, R3, 0x1, RZ ;  /* 0x0000000103030810 */ /* 0x000fc80007ffe0ff */
[----:B------:R-:W-:-:S04]  /*0660*/  MOV R0, R3 ;  /* 0x0000000300007202 */ /* 0x000fc80000000f00 */
[----:B------:R-:W-:Y:S02]  /*0670*/  @!P1 IADD3 R0, PT, PT, -R0, RZ, RZ ;  /* 0x000000ff00009210 */ /* 0x000fe40007ffe1ff */
[----:B------:R-:W-:-:S04]  /*0680*/  @!P2 LOP3.LUT R0, RZ, R5, RZ, 0x33, !PT ;  /* 0x00000005ff00a212 */ /* 0x000fc800078e33ff */
[----:B------:R-:W-:-:S13]  /*0690*/  ISETP.GE.AND P0, PT, R0, 0x1, PT ;  /* 0x000000010000780c */ /* 0x000fda0003f06270 */
[----:B-1----:R-:W-:Y:S05]  /*06a0*/  @!P0 BRA `(.L_x_6) ;  /* 0x0000002800248947 */ /* 0x002fea0003800000 */
[----:B------:R-:W-:Y:S01]  /*06b0*/  MOV R21, RZ ;  /* 0x000000ff00157202 */ /* 0x000fe20000000f00 */
[----:B------:R-:W-:Y:S01]  /*06c0*/  ULOP3.LUT UR27, UR9, 0x7, URZ, 0xc0, !UPT ;  /* 0x00000007091b7892 */ /* 0x000fe2000f8ec0ff */
[----:B------:R-:W-:Y:S01]  /*06d0*/  MOV R9, 0xff800000 ;  /* 0xff80000000097802 */ /* 0x000fe20000000f00 */
[----:B------:R-:W-:Y:S01]  /*06e0*/  ULOP3.LUT UR28, UR9, 0x3, URZ, 0xc0, !UPT ;  /* 0x00000003091c7892 */ /* 0x000fe2000f8ec0ff */
[----:B------:R-:W-:Y:S01]  /*06f0*/  PRMT R20, RZ, 0x7610, R20 ;  /* 0x00007610ff147816 */ /* 0x000fe20000000014 */
[----:B------:R-:W0:Y:S01]  /*0700*/  LDCU UR6, c[0x0][0x3b0] ;  /* 0x00007600ff0677ac */ /* 0x000e220008000800 */
[----:B------:R-:W-:Y:S01]  /*0710*/  PRMT R3, RZ, 0x7610, R3 ;  /* 0x00007610ff037816 */ /* 0x000fe20000000003 */
[----:B------:R-:W-:Y:S01]  /*0720*/  ULOP3.LUT UR9, UR9, 0x7ffffff8, URZ, 0xc0, !UPT ;  /* 0x7ffffff809097892 */ /* 0x000fe2000f8ec0ff */
[----:B------:R-:W-:Y:S01]  /*0730*/  UMOV UR4, URZ ;  /* 0x000000ff00047c82 */ /* 0x000fe20008000000 */
[----:B------:R-:W-:-:S10]  /*0740*/  UMOV UR5, URZ ;  /* 0x000000ff00057c82 */ /* 0x000fd40008000000 */
.L_x_31:
[----:B-1----:R-:W1:Y:S01]  /*0750*/  LDCU UR30, c[0x0][0x3b0] ;  /* 0x00007600ff1e77ac */ /* 0x002e620008000800 */
[----:B--2---:R-:W2:Y:S01]  /*0760*/  LDCU UR7, c[0x0][0x3a8] ;  /* 0x00007500ff0777ac */ /* 0x004ea20008000800 */
[----:B------:R-:W-:Y:S02]  /*0770*/  UIADD3 UR11, UPT, UPT, -UR5, URZ, URZ ;  /* 0x000000ff050b7290 */ /* 0x000fe4000fffe1ff */
[----:B-1----:R-:W-:Y:S02]  /*0780*/  UIMAD UR10, UR5, UR30, UR30 ;  /* 0x0000001e050a72a4 */ /* 0x002fe4000f8e021e */
[----:B--2---:R-:W-:Y:S02]  /*0790*/  UIMAD UR11, UR30, UR11, UR7 ;  /* 0x0000000b1e0b72a4 */ /* 0x004fe4000f8e0207 */
[----:B------:R-:W-:Y:S02]  /*07a0*/  UISETP.GT.AND UP0, UPT, UR10, UR7, UPT ;  /* 0x000000070a00728c */ /* 0x000fe4000bf04270 */
[----:B0-----:R-:W-:-:S02]  /*07b0*/  UISETP.LT.AND UP1, UPT, UR6, UR7, UPT ;  /* 0x000000070600728c */ /* 0x001fc4000bf21270 */
[----:B------:R-:W-:Y:S02]  /*07c0*/  USEL UR11, UR11, UR30, UP0 ;  /* 0x0000001e0b0b7287 */ /* 0x000fe40008000000 */
[----:B------:R-:W-:Y:S02]  /*07d0*/  USEL UR6, UR6, UR7, UP1 ;  /* 0x0000000706067287 */ /* 0x000fe40008800000 */
[----:B------:R-:W-:-:S09]  /*07e0*/  UISETP.GE.AND UP0, UPT, UR11, 0x1, UPT ;  /* 0x000000010b00788c */ /* 0x000fd2000bf06270 */
[----:B---345:R-:W-:Y:S05]  /*07f0*/  BRA.U !UP0, `(.L_x_6) ;  /* 0x0000002508d07547 */ /* 0x038fea000b800000 */
[----:B------:R-:W0:Y:S01]  /*0800*/  LDCU UR7, c[0x0][0x3ac] ;  /* 0x00007580ff0777ac */ /* 0x000e220008000800 */
[----:B------:R-:W-:-:S04]  /*0810*/  UIADD3 UR34, UPT, UPT, UR6, UR4, URZ ;  /* 0x0000000406227290 */ /* 0x000fc8000fffe0ff */
[----:B------:R-:W-:-:S04]  /*0820*/  UISETP.LT.AND UP0, UPT, UR34, 0x1, UPT ;  /* 0x000000012200788c */ /* 0x000fc8000bf01270 */
[----:B------:R-:W-:Y:S02]  /*0830*/  USEL UR29, UR34, 0x1, !UP0 ;  /* 0x00000001221d7887 */ /* 0x000fe4000c000000 */
[----:B0-----:R-:W-:-:S09]  /*0840*/  UISETP.GE.AND UP0, UPT, UR7, 0x1, UPT ;  /* 0x000000010700788c */ /* 0x001fd2000bf06270 */
[----:B------:R-:W-:Y:S05]  /*0850*/  BRA.U !UP0, `(.L_x_7) ;  /* 0x00000009084c7547 */ /* 0x000fea000b800000 */
[----:B------:R-:W-:Y:S01]  /*0860*/  MOV R2, 0xff800000 ;  /* 0xff80000000027802 */ /* 0x000fe20000000f00 */
[----:B------:R-:W-:-:S06]  /*0870*/  UMOV UR6, URZ ;  /* 0x000000ff00067c82 */ /* 0x000fcc0008000000 */
.L_x_12:
[----:B0-----:R-:W0:Y:S01]  /*0880*/  LDCU UR30, c[0x0][0x3b0] ;  /* 0x00007600ff1e77ac */ /* 0x001e220008000800 */
[----:B------:R-:W1:Y:S01]  /*0890*/  LDCU UR33, c[0x0][0x3ac] ;  /* 0x00007580ff2177ac */ /* 0x000e620008000800 */
[----:B------:R-:W-:Y:S01]  /*08a0*/  UISETP.GE.U32.AND UP1, UPT, UR26, 0x7, UPT ;  /* 0x000000071a00788c */ /* 0x000fe2000bf26070 */
[----:B------:R-:W-:Y:S01]  /*08b0*/  UMOV UR8, URZ ;  /* 0x000000ff00087c82 */ /* 0x000fe20008000000 */
[----:B0-----:R-:W-:-:S04]  /*08c0*/  UIMAD UR7, UR5, UR30, UR6 ;  /* 0x0000001e050772a4 */ /* 0x001fc8000f8e0206 */
[----:B-1----:R-:W-:-:S03]  /*08d0*/  UIMAD UR31, UR7, UR33, URZ ;  /* 0x00000021071f72a4 */ /* 0x002fc6000f8e02ff */
[----:B------:R-:W-:Y:S01]  /*08e0*/  UMOV UR7, URZ ;  /* 0x000000ff00077c82 */ /* 0x000fe20008000000 */
[----:B------:R-:W-:Y:S01]  /*08f0*/  USHF.R.S32.HI UR32, URZ, 0x1f, UR31 ;  /* 0x0000001fff207899 */ /* 0x000fe2000801141f */
[----:B------:R-:W-:Y:S11]  /*0900*/  BRA.U !UP1, `(.L_x_8) ;  /* 0x0000000109b07547 */ /* 0x000ff6000b800000 */
[----:B------:R-:W0:Y:S01]  /*0910*/  LDCU.128 UR16, c[0x0][0x380] ;  /* 0x00007000ff1077ac */ /* 0x000e220008000c00 */
[----:B------:R-:W-:Y:S01]  /*0920*/  UMOV UR7, URZ ;  /* 0x000000ff00077c82 */ /* 0x000fe20008000000 */
[----:B------:R-:W-:-:S05]  /*0930*/  UMOV UR8, URZ ;  /* 0x000000ff00087c82 */ /* 0x000fca0008000000 */
.L_x_9:
[----:B------:R-:W-:Y:S02]  /*0940*/  UIADD3 UR14, UP1, UPT, UR23, UR8, URZ ;  /* 0x00000008170e7290 */ /* 0x000fe4000ff3e0ff */
[----:B------:R-:W-:Y:S02]  /*0950*/  UIADD3 UR12, UP2, UPT, UR31, UR8, URZ ;  /* 0x000000081f0c7290 */ /* 0x000fe4000ff5e0ff */
[----:B------:R-:W-:Y:S02]  /*0960*/  UIADD3.X UR15, UPT, UPT, URZ, UR24, URZ, UP1, !UPT ;  /* 0x00000018ff0f7290 */ /* 0x000fe40008ffe4ff */
[----:B------:R-:W-:Y:S02]  /*0970*/  UIADD3.X UR13, UPT, UPT, URZ, UR32, URZ, UP2, !UPT ;  /* 0x00000020ff0d7290 */ /* 0x000fe400097fe4ff */
[----:B0-----:R-:W-:Y:S02]  /*0980*/  ULEA UR35, UP1, UR14, UR16, 0x2 ;  /* 0x000000100e237291 */ /* 0x001fe4000f8210ff */
[----:B------:R-:W-:-:S02]  /*0990*/  ULEA UR36, UP2, UR12, UR18, 0x2 ;  /* 0x000000120c247291 */ /* 0x000fc4000f8410ff */
[----:B------:R-:W-:Y:S02]  /*09a0*/  ULEA.HI.X UR15, UR14, UR17, UR15, 0x2, UP1 ;  /* 0x000000110e0f7291 */ /* 0x000fe400088f140f */
[----:B------:R-:W-:Y:S01]  /*09b0*/  ULEA.HI.X UR13, UR12, UR19, UR13, 0x2, UP2 ;  /* 0x000000130c0d7291 */ /* 0x000fe200090f140d */
[----:B------:R-:W-:Y:S02]  /*09c0*/  MOV R6, UR35 ;  /* 0x0000002300067c02 */ /* 0x000fe40008000f00 */
[----:B------:R-:W-:Y:S02]  /*09d0*/  MOV R4, UR36 ;  /* 0x0000002400047c02 */ /* 0x000fe40008000f00 */
[----:B------:R-:W-:Y:S02]  /*09e0*/  MOV R7, UR15 ;  /* 0x0000000f00077c02 */ /* 0x000fe40008000f00 */
[----:B------:R-:W-:-:S03]  /*09f0*/  MOV R5, UR13 ;  /* 0x0000000d00057c02 */ /* 0x000fc60008000f00 */
[----:B------:R-:W2:Y:S04]  /*0a00*/  LDG.E.CONSTANT R16, desc[UR20][R6.64] ;  /* 0x0000001406107981 */ /* 0x000ea8000c1e9900 */
[----:B------:R-:W2:Y:S04]  /*0a10*/  LDG.E.CONSTANT R17, desc[UR20][R4.64] ;  /* 0x0000001404117981 */ /* 0x000ea8000c1e9900 */
[----:B------:R-:W3:Y:S04]  /*0a20*/  LDG.E.CONSTANT R19, desc[UR20][R6.64+0x4] ;  /* 0x0000041406137981 */ /* 0x000ee8000c1e9900 */
[----:B------:R-:W3:Y:S04]  /*0a30*/  LDG.E.CONSTANT R18, desc[UR20][R4.64+0x4] ;  /* 0x0000041404127981 */ /* 0x000ee8000c1e9900 */
[----:B------:R-:W4:Y:S04]  /*0a40*/  LDG.E.CONSTANT R23, desc[UR20][R6.64+0x8] ;  /* 0x0000081406177981 */ /* 0x000f28000c1e9900 */
[----:B------:R-:W4:Y:S04]  /*0a50*/  LDG.E.CONSTANT R22, desc[UR20][R4.64+0x8] ;  /* 0x0000081404167981 */ /* 0x000f28000c1e9900 */
[----:B------:R-:W5:Y:S04]  /*0a60*/  LDG.E.CONSTANT R25, desc[UR20][R6.64+0xc] ;  /* 0x00000c1406197981 */ /* 0x000f68000c1e9900 */
        /* <DEDUP_REMOVED lines=8> */
[----:B------:R-:W5:Y:S01]  /*0af0*/  LDG.E.CONSTANT R26, desc[UR20][R4.64+0x1c] ;  /* 0x00001c14041a7981 */ /* 0x000f62000c1e9900 */
[----:B------:R-:W-:-:S04]  /*0b00*/  UIADD3 UR8, UPT, UPT, UR8, 0x8, URZ ;  /* 0x0000000808087890 */ /* 0x000fc8000fffe0ff */
[----:B------:R-:W-:Y:S01]  /*0b10*/  UISETP.NE.AND UP1, UPT, UR8, UR9, UPT ;  /* 0x000000090800728c */ /* 0x000fe2000bf25270 */
[----:B--2---:R-:W-:-:S04]  /*0b20*/  FFMA R16, R16, R17, UR7 ;  /* 0x0000000710107e23 */ /* 0x004fc80008000011 */
[----:B---3--:R-:W-:-:S04]  /*0b30*/  FFMA R16, R19, R18, R16 ;  /* 0x0000001213107223 */ /* 0x008fc80000000010 */
[----:B----4-:R-:W-:-:S04]  /*0b40*/  FFMA R16, R23, R22, R16 ;  /* 0x0000001617107223 */ /* 0x010fc80000000010 */
[----:B-----5:R-:W-:-:S04]  /*0b50*/  FFMA R25, R25, R24, R16 ;  /* 0x0000001819197223 */ /* 0x020fc80000000010 */
[----:B------:R-:W-:-:S04]  /*0b60*/  FFMA R15, R14, R15, R25 ;  /* 0x0000000f0e0f7223 */ /* 0x000fc80000000019 */
[----:B------:R-:W-:-:S04]  /*0b70*/  FFMA R13, R10, R13, R15 ;  /* 0x0000000d0a0d7223 */ /* 0x000fc8000000000f */
[----:B------:R-:W-:-:S04]  /*0b80*/  FFMA R11, R8, R11, R13 ;  /* 0x0000000b080b7223 */ /* 0x000fc8000000000d */
[----:B------:R-:W-:-:S05]  /*0b90*/  FFMA R11, R12, R26, R11 ;  /* 0x0000001a0c0b7223 */ /* 0x000fca000000000b */
[----:B------:R-:W-:Y:S01]  /*0ba0*/  R2UR UR7, R11 ;  /* 0x000000000b0772ca */ /* 0x000fe200000e0000 */
[----:B------:R-:W-:-:S14]  /*0bb0*/  BRA.U UP1, `(.L_x_9) ;  /* 0xfffffffd01607547 */ /* 0x000fdc000b83ffff */
[----:B------:R-:W-:-:S05]  /*0bc0*/  UMOV UR8, UR9 ;  /* 0x0000000900087c82 */ /* 0x000fca0008000000 */
.L_x_8:
[----:B------:R-:W-:-:S09]  /*0bd0*/  UISETP.NE.AND UP1, UPT, UR27, URZ, UPT ;  /* 0x000000ff1b00728c */ /* 0x000fd2000bf25270 */
[----:B------:R-:W-:Y:S05]  /*0be0*/  BRA.U !UP1, `(.L_x_10) ;  /* 0x0000000509447547 */ /* 0x000fea000b800000 */
[----:B------:R-:W-:Y:S02]  /*0bf0*/  UIADD3 UR12, UPT, UPT, UR27, -0x1, URZ ;  /* 0xffffffff1b0c7890 */ /* 0x000fe4000fffe0ff */
[----:B------:R-:W-:Y:S02]  /*0c00*/  UISETP.NE.AND UP5, UPT, UR28, URZ, UPT ;  /* 0x000000ff1c00728c */ /* 0x000fe4000bfa5270 */
[----:B------:R-:W-:-:S09]  /*0c10*/  UISETP.GE.U32.AND UP1, UPT, UR12, 0x3, UPT ;  /* 0x000000030c00788c */ /* 0x000fd2000bf26070 */
[----:B------:R-:W-:Y:S05]  /*0c20*/  BRA.U !UP1, `(.L_x_11) ;  /* 0x00000001096c7547 */ /* 0x000fea000b800000 */
[----:B------:R-:W0:Y:S01]  /*0c30*/  LDCU.128 UR12, c[0x0][0x380] ;  /* 0x00007000ff0c77ac */ /* 0x000e220008000c00 */
[----:B------:R-:W-:Y:S02]  /*0c40*/  UIADD3 UR17, UP1, UPT, UR23, UR8, URZ ;  /* 0x0000000817117290 */ /* 0x000fe4000ff3e0ff */
[----:B------:R-:W-:Y:S02]  /*0c50*/  UIADD3 UR16, UP3, UPT, UR31, UR8, URZ ;  /* 0x000000081f107290 */ /* 0x000fe4000ff7e0ff */
[----:B0-----:R-:W-:Y:S02]  /*0c60*/  ULEA UR18, UP2, UR17, UR12, 0x2 ;  /* 0x0000000c11127291 */ /* 0x001fe4000f8410ff */
[----:B------:R-:W-:Y:S02]  /*0c70*/  ULEA UR19, UP4, UR16, UR14, 0x2 ;  /* 0x0000000e10137291 */ /* 0x000fe4000f8810ff */
[----:B------:R-:W-:Y:S02]  /*0c80*/  UIADD3.X UR14, UPT, UPT, URZ, UR24, URZ, UP1, !UPT ;  /* 0x00000018ff0e7290 */ /* 0x000fe40008ffe4ff */
[----:B------:R-:W-:Y:S01]  /*0c90*/  UIADD3.X UR12, UPT, UPT, URZ, UR32, URZ, UP3, !UPT ;  /* 0x00000020ff0c7290 */ /* 0x000fe20009ffe4ff */
[----:B------:R-:W-:Y:S01]  /*0ca0*/  MOV R6, UR18 ;  /* 0x0000001200067c02 */ /* 0x000fe20008000f00 */
[----:B------:R-:W-:Y:S01]  /*0cb0*/  ULEA.HI.X UR13, UR17, UR13, UR14, 0x2, UP2 ;  /* 0x0000000d110d7291 */ /* 0x000fe200090f140e */
[----:B------:R-:W-:Y:S01]  /*0cc0*/  MOV R4, UR19 ;  /* 0x0000001300047c02 */ /* 0x000fe20008000f00 */
[----:B------:R-:W-:-:S04]  /*0cd0*/  ULEA.HI.X UR12, UR16, UR15, UR12, 0x2, UP4 ;  /* 0x0000000f100c7291 */ /* 0x000fc8000a0f140c */
        /* <DEDUP_REMOVED lines=9> */
[----:B------:R-:W5:Y:S01]  /*0d70*/  LDG.E.CONSTANT R14, desc[UR20][R4.64+0xc] ;  /* 0x00000c14040e7981 */ /* 0x000f62000c1e9900 */
[----:B------:R-:W-:Y:S01]  /*0d80*/  UIADD3 UR8, UPT, UPT, UR8, 0x4, URZ ;  /* 0x0000000408087890 */ /* 0x000fe2000fffe0ff */
[----:B--2---:R-:W-:-:S04]  /*0d90*/  FFMA R8, R8, R11, UR7 ;  /* 0x0000000708087e23 */ /* 0x004fc8000800000b */
[----:B---3--:R-:W-:-:S04]  /*0da0*/  FFMA R8, R13, R10, R8 ;  /* 0x0000000a0d087223 */ /* 0x008fc80000000008 */
[----:B----4-:R-:W-:-:S04]  /*0db0*/  FFMA R8, R15, R12, R8 ;  /* 0x0000000c0f087223 */ /* 0x010fc80000000008 */
[----:B-----5:R-:W-:-:S05]  /*0dc0*/  FFMA R8, R17, R14, R8 ;  /* 0x0000000e11087223 */ /* 0x020fca0000000008 */
[----:B------:R-:W-:-:S15]  /*0dd0*/  R2UR UR7, R8 ;  /* 0x00000000080772ca */ /* 0x000fde00000e0000 */
.L_x_11:
[----:B------:R-:W-:Y:S05]  /*0de0*/  BRA.U !UP5, `(.L_x_10) ;  /* 0x000000010dc47547 */ /* 0x000fea000b800000 */
[----:B------:R-:W-:Y:S02]  /*0df0*/  UISETP.NE.AND UP1, UPT, UR28, 0x1, UPT ;  /* 0x000000011c00788c */ /* 0x000fe4000bf25270 */
[----:B------:R-:W-:-:S04]  /*0e00*/  ULOP3.LUT UR12, UR33, 0x1, URZ, 0xc0, !UPT ;  /* 0x00000001210c7892 */ /* 0x000fc8000f8ec0ff */
[----:B------:R-:W-:Y:S01]  /*0e10*/  UISETP.NE.U32.AND UP2, UPT, UR12, 0x1, UPT ;  /* 0x000000010c00788c */ /* 0x000fe2000bf45070 */
[----:B------:R-:W-:-:S04]  /*0e20*/  PLOP3.LUT P0, PT, PT, PT, UP1, 0x80, 0x8 ;  /* 0x000000000008781c */ /* 0x000fc80003f0f018 */
[----:B------:R-:W0:Y:S01]  /*0e30*/  @UP1 LDCU.128 UR16, c[0x0][0x380] ;  /* 0x00007000ff1017ac */ /* 0x000e220008000c00 */
[----:B------:R-:W-:Y:S02]  /*0e40*/  @UP1 UIADD3 UR13, UP3, UPT, UR23, UR8, URZ ;  /* 0x00000008170d1290 */ /* 0x000fe4000ff7e0ff */
[----:B------:R-:W-:Y:S02]  /*0e50*/  @UP1 UIADD3 UR33, UP5, UPT, UR31, UR8, URZ ;  /* 0x000000081f211290 */ /* 0x000fe4000ffbe0ff */
[----:B------:R-:W-:Y:S02]  /*0e60*/  @UP1 UIADD3.X UR12, UPT, UPT, URZ, UR24, URZ, UP3, !UPT ;  /* 0x00000018ff0c1290 */ /* 0x000fe40009ffe4ff */
[----:B------:R-:W-:Y:S02]  /*0e70*/  @UP1 UIADD3.X UR35, UPT, UPT, URZ, UR32, URZ, UP5, !UPT ;  /* 0x00000020ff231290 */ /* 0x000fe4000affe4ff */
[----:B------:R-:W-:Y:S02]  /*0e80*/  @UP1 UIADD3 UR8, UPT, UPT, UR8, 0x2, URZ ;  /* 0x0000000208081890 */ /* 0x000fe4000fffe0ff */
[----:B0-----:R-:W-:-:S02]  /*0e90*/  @UP1 ULEA UR16, UP4, UR13, UR16, 0x2 ;  /* 0x000000100d101291 */ /* 0x001fc4000f8810ff */
[----:B------:R-:W-:Y:S02]  /*0ea0*/  @UP1 ULEA UR18, UP3, UR33, UR18, 0x2 ;  /* 0x0000001221121291 */ /* 0x000fe4000f8610ff */
[----:B------:R-:W-:Y:S02]  /*0eb0*/  @UP1 ULEA.HI.X UR17, UR13, UR17, UR12, 0x2, UP4 ;  /* 0x000000110d111291 */ /* 0x000fe4000a0f140c */
[----:B------:R-:W-:Y:S01]  /*0ec0*/  @UP1 ULEA.HI.X UR19, UR33, UR19, UR35, 0x2, UP3 ;  /* 0x0000001321131291 */ /* 0x000fe200098f1423 */
[----:B------:R-:W-:Y:S01]  /*0ed0*/  MOV R4, UR16 ;  /* 0x0000001000047c02 */ /* 0x000fe20008000f00 */
[----:B------:R-:W0:Y:S01]  /*0ee0*/  @!UP2 LDCU.128 UR12, c[0x0][0x380] ;  /* 0x00007000ff0ca7ac */ /* 0x000e220008000c00 */
[----:B------:R-:W-:Y:S02]  /*0ef0*/  MOV R6, UR18 ;  /* 0x0000001200067c02 */ /* 0x000fe40008000f00 */
[----:B------:R-:W-:Y:S02]  /*0f00*/  MOV R5, UR17 ;  /* 0x0000001100057c02 */ /* 0x000fe40008000f00 */
[----:B------:R-:W-:-:S02]  /*0f10*/  MOV R7, UR19 ;  /* 0x0000001300077c02 */ /* 0x000fc40008000f00 */
[----:B------:R-:W-:Y:S01]  /*0f20*/  MOV R11, UR17 ;  /* 0x00000011000b7c02 */ /* 0x000fe20008000f00 */
[----:B------:R1:W2:Y:S01]  /*0f30*/  @P0 LDG.E.CONSTANT R8, desc[UR20][R4.64] ;  /* 0x0000001404080981 */ /* 0x0002a2000c1e9900 */
[----:B------:R-:W-:Y:S01]  /*0f40*/  MOV R12, UR18 ;  /* 0x00000012000c7c02 */ /* 0x000fe20008000f00 */
[----:B------:R-:W-:Y:S01]  /*0f50*/  @!UP2 UIADD3 UR33, UP3, UPT, UR23, UR8, URZ ;  /* 0x000000081721a290 */ /* 0x000fe2000ff7e0ff */
[----:B------:R-:W-:Y:S01]  /*0f60*/  MOV R10, UR16 ;  /* 0x00000010000a7c02 */ /* 0x000fe20008000f00 */
[----:B------:R3:W2:Y:S01]  /*0f70*/  @P0 LDG.E.CONSTANT R15, desc[UR20][R6.64] ;  /* 0x00000014060f0981 */ /* 0x0006a2000c1e9900 */
[----:B------:R-:W-:Y:S01]  /*0f80*/  MOV R13, UR19 ;  /* 0x00000013000d7c02 */ /* 0x000fe20008000f00 */
[----:B------:R-:W-:Y:S02]  /*0f90*/  @!UP2 UIADD3 UR8, UP5, UPT, UR31, UR8, URZ ;  /* 0x000000081f08a290 */ /* 0x000fe4000ffbe0ff */
[----:B------:R-:W4:Y:S04]  /*0fa0*/  @P0 LDG.E.CONSTANT R11, desc[UR20][R10.64+0x4] ;  /* 0x000004140a0b0981 */ /* 0x000f28000c1e9900 */
[----:B------:R-:W4:Y:S01]  /*0fb0*/  @P0 LDG.E.CONSTANT R12, desc[UR20][R12.64+0x4] ;  /* 0x000004140c0c0981 */ /* 0x000f22000c1e9900 */
[----:B0-----:R-:W-:-:S02]  /*0fc0*/  @!UP2 ULEA UR14, UP6, UR8, UR14, 0x2 ;  /* 0x0000000e080ea291 */ /* 0x001fc4000f8c10ff */
[----:B------:R-:W-:Y:S02]  /*0fd0*/  @!UP2 UIADD3.X UR16, UPT, UPT, URZ, UR32, URZ, UP5, !UPT ;  /* 0x00000020ff10a290 */ /* 0x000fe4000affe4ff */
[----:B------:R-:W-:Y:S02]  /*0fe0*/  @!UP2 ULEA UR12, UP4, UR33, UR12, 0x2 ;  /* 0x0000000c210ca291 */ /* 0x000fe4000f8810ff */
[----:B------:R-:W-:Y:S01]  /*0ff0*/  @!UP2 UIADD3.X UR17, UPT, UPT, URZ, UR24, URZ, UP3, !UPT ;  /* 0x00000018ff11a290 */ /* 0x000fe20009ffe4ff */
[----:B------:R-:W-:Y:S01]  /*1000*/  PLOP3.LUT P1, PT, PT, PT, UP2, 0x80, 0x8 ;  /* 0x000000000008781c */ /* 0x000fe20003f2f028 */
[----:B------:R-:W-:Y:S02]  /*1010*/  @!UP2 ULEA.HI.X UR15, UR8, UR15, UR16, 0x2, UP6 ;  /* 0x0000000f080fa291 */ /* 0x000fe4000b0f1410 */
[----:B------:R-:W-:Y:S01]  /*1020*/  @!UP2 ULEA.HI.X UR13, UR33, UR13, UR17, 0x2, UP4 ;  /* 0x0000000d210da291 */ /* 0x000fe2000a0f1411 */
[----:B-1----:R-:W-:Y:S02]  /*1030*/  MOV R4, UR12 ;  /* 0x0000000c00047c02 */ /* 0x002fe40008000f00 */
[----:B---3--:R-:W-:-:S02]  /*1040*/  MOV R6, UR14 ;  /* 0x0000000e00067c02 */ /* 0x008fc40008000f00 */
[----:B------:R-:W-:Y:S02]  /*1050*/  MOV R7, UR15 ;  /* 0x0000000f00077c02 */ /* 0x000fe40008000f00 */
[----:B------:R-:W-:-:S04]  /*1060*/  MOV R5, UR13 ;  /* 0x0000000d00057c02 */ /* 0x000fc80008000f00 */
[----:B------:R-:W3:Y:S04]  /*1070*/  @!P1 LDG.E.CONSTANT R7, desc[UR20][R6.64] ;  /* 0x0000001406079981 */ /* 0x000ee8000c1e9900 */
[----:B------:R-:W3:Y:S01]  /*1080*/  @!P1 LDG.E.CONSTANT R4, desc[UR20][R4.64] ;  /* 0x0000001404049981 */ /* 0x000ee2000c1e9900 */
[----:B--2---:R-:W-:-:S04]  /*1090*/  @P0 FFMA R8, R8, R15, UR7 ;  /* 0x0000000708080e23 */ /* 0x004fc8000800000f */
[----:B----4-:R-:W-:-:S05]  /*10a0*/  @P0 FFMA R8, R11, R12, R8 ;  /* 0x0000000c0b080223 */ /* 0x010fca0000000008 */
[----:B------:R-:W-:-:S13]  /*10b0*/  @P0 R2UR UR8, R8 ;  /* 0x00000000080802ca */ /* 0x000fda00000e0000 */
[----:B------:R-:W-:Y:S02]  /*10c0*/  @UP1 UMOV UR7, UR8 ;  /* 0x0000000800071c82 */ /* 0x000fe40008000000 */
[----:B---3--:R-:W-:-:S05]  /*10d0*/  @!P1 FFMA R8, R4, R7, UR7 ;  /* 0x0000000704089e23 */ /* 0x008fca0008000007 */
[----:B------:R-:W-:-:S13]  /*10e0*/  @!P1 R2UR UR8, R8 ;  /* 0x00000000080892ca */ /* 0x000fda00000e0000 */
[----:B------:R-:W-:-:S05]  /*10f0*/  @!UP2 UMOV UR7, UR8 ;  /* 0x000000080007ac82 */ /* 0x000fca0008000000 */
.L_x_10:
[----:B------:R-:W-:Y:S01]  /*1100*/  ULEA UR8, UR6, UR25, 0x2 ;  /* 0x0000001906087291 */ /* 0x000fe2000f8e10ff */
[----:B------:R-:W-:Y:S01]  /*1110*/  MOV R4, UR7 ;  /* 0x0000000700047c02 */ /* 0x000fe20008000f00 */
[----:B------:R-:W-:Y:S01]  /*1120*/  UIADD3 UR6, UPT, UPT, UR6, 0x1, URZ ;  /* 0x0000000106067890 */ /* 0x000fe2000fffe0ff */
[----:B------:R-:W-:-:S03]  /*1130*/  FSETP.LT.AND P0, PT, R2, UR7, PT ;  /* 0x0000000702007c0b */ /* 0x000fc6000bf01000 */
[----:B------:R-:W-:Y:S01]  /*1140*/  UISETP.GE.AND UP1, UPT, UR6, UR11, UPT ;  /* 0x0000000b0600728c */ /* 0x000fe2000bf26270 */
[----:B------:R-:W-:Y:S02]  /*1150*/  FSEL R2, R2, UR7, !P0 ;  /* 0x0000000702027c08 */ /* 0x000fe4000c000000 */
[----:B------:R0:W-:Y:S06]  /*1160*/  STL [UR8], R4 ;  /* 0x00000004ff007987 */ /* 0x0001ec0008100808 */
[----:B------:R-:W-:Y:S05]  /*1170*/  BRA.U !UP1, `(.L_x_12) ;  /* 0xfffffff509c07547 */ /* 0x000fea000b83ffff */
[----:B------:R-:W-:Y:S05]  /*1180*/  BRA `(.L_x_13) ;  /* 0x0000000000e47947 */ /* 0x000fea0003800000 */
.L_x_7:
[----:B------:R-:W-:Y:S01]  /*1190*/  UIADD3 UR7, UPT, UPT, UR34, -0x1, URZ ;  /* 0xffffffff22077890 */ /* 0x000fe2000fffe0ff */
[----:B------:R-:W-:Y:S01]  /*11a0*/  HFMA2 R4, -RZ, RZ, 0, 0 ;  /* 0x00000000ff047431 */ /* 0x000fe200000001ff */
[----:B------:R-:W-:Y:S02]  /*11b0*/  MOV R2, 0xff800000 ;  /* 0xff80000000027802 */ /* 0x000fe40000000f00 */
[----:B------:R-:W-:-:S09]  /*11c0*/  UISETP.GE.U32.AND UP1, UPT, UR7, 0x7, UPT ;  /* 0x000000070700788c */ /* 0x000fd2000bf26070 */
[----:B------:R-:W-:Y:S05]  /*11d0*/  BRA.U !UP1, `(.L_x_14) ;  /* 0x0000000109347547 */ /* 0x000fea000b800000 */
[----:B------:R-:W-:Y:S01]  /*11e0*/  ULOP3.LUT UR7, UR34, 0xfffffff8, URZ, 0xc0, !UPT ;  /* 0xfffffff822077892 */ /* 0x000fe2000f8ec0ff */
[----:B------:R-:W-:Y:S02]  /*11f0*/  IADD3 R4, PT, PT, R1, 0x10, RZ ;  /* 0x0000001001047810 */ /* 0x000fe40007ffe0ff */
[----:B------:R-:W-:Y:S01]  /*1200*/  MOV R2, 0xff800000 ;  /* 0xff80000000027802 */ /* 0x000fe20000000f00 */
[----:B------:R-:W-:-:S12]  /*1210*/  UIADD3 UR8, UPT, UPT, -UR7, URZ, URZ ;  /* 0x000000ff07087290 */ /* 0x000fd8000fffe1ff */
.L_x_15:
[----:B------:R-:W-:Y:S01]  /*1220*/  UIADD3 UR8, UPT, UPT, UR8, 0x8, URZ ;  /* 0x0000000808087890 */ /* 0x000fe2000fffe0ff */
[C---:B------:R-:W-:Y:S01]  /*1230*/  FSETP.GEU.AND P0, PT, R2.reuse, RZ, PT ;  /* 0x000000ff0200720b */ /* 0x040fe20003f0e000 */
[----:B------:R-:W-:Y:S02]  /*1240*/  STL.128 [R4+-0x10], RZ ;  /* 0xfffff0ff04007387 */ /* 0x000fe40000100c00 */
[----:B------:R-:W-:Y:S01]  /*1250*/  UISETP.NE.AND UP1, UPT, UR8, URZ, UPT ;  /* 0x000000ff0800728c */ /* 0x000fe2000bf25270 */
[----:B------:R-:W-:Y:S01]  /*1260*/  FSEL R2, R2, RZ, P0 ;  /* 0x000000ff02027208 */ /* 0x000fe20000000000 */
[----:B------:R0:W-:Y:S02]  /*1270*/  STL.128 [R4], RZ ;  /* 0x000000ff04007387 */ /* 0x0001e40000100c00 */
[----:B0-----:R-:W-:-:S05]  /*1280*/  IADD3 R4, PT, PT, R4, 0x20, RZ ;  /* 0x0000002004047810 */ /* 0x001fca0007ffe0ff */
[----:B------:R-:W-:Y:S05]  /*1290*/  BRA.U UP1, `(.L_x_15) ;  /* 0xfffffffd01e07547 */ /* 0x000fea000b83ffff */
[----:B------:R-:W-:-:S07]  /*12a0*/  MOV R4, UR7 ;  /* 0x0000000700047c02 */ /* 0x000fce0008000f00 */
.L_x_14:
[----:B------:R-:W-:-:S09]  /*12b0*/  ULOP3.LUT UP1, URZ, UR34, 0x7, URZ, 0xc0, !UPT ;  /* 0x0000000722ff7892 */ /* 0x000fd2000f82c0ff */
[----:B------:R-:W-:Y:S05]  /*12c0*/  BRA.U !UP1, `(.L_x_13) ;  /* 0x0000000109947547 */ /* 0x000fea000b800000 */
[----:B------:R-:W0:Y:S01]  /*12d0*/  LDC.U16 R5, c[0x0][0x3b0] ;  /* 0x0000ec00ff057b82 */ /* 0x000e220000000400 */
[----:B------:R-:W-:Y:S02]  /*12e0*/  PRMT R7, R3, 0x9910, RZ ;  /* 0x0000991003077816 */ /* 0x000fe400000000ff */
[----:B0-----:R-:W-:Y:S02]  /*12f0*/  PRMT R6, R5, 0x9910, RZ ;  /* 0x0000991005067816 */ /* 0x001fe400000000ff */
[----:B------:R-:W-:-:S05]  /*1300*/  MOV R5, R7 ;  /* 0x0000000700057202 */ /* 0x000fca0000000f00 */
[----:B------:R-:W-:-:S05]  /*1310*/  IMAD R5, R6, R5, RZ ;  /* 0x0000000506057224 */ /* 0x000fca00078e02ff */
[----:B------:R-:W-:-:S04]  /*1320*/  IADD3 R5, PT, PT, RZ, -R5, RZ ;  /* 0x80000005ff057210 */ /* 0x000fc80007ffe0ff */
[----:B------:R-:W-:-:S04]  /*1330*/  PRMT R5, R5, 0x7710, RZ ;  /* 0x0000771005057816 */ /* 0x000fc800000000ff */
[----:B------:R-:W-:-:S04]  /*1340*/  IADD3 R5, PT, PT, R5, UR6, RZ ;  /* 0x0000000605057c10 */ /* 0x000fc8000fffe0ff */
[----:B------:R-:W-:-:S04]  /*1350*/  LOP3.LUT R7, R5, 0x7, RZ, 0xc0, !PT ;  /* 0x0000000705077812 */ /* 0x000fc800078ec0ff */
[C---:B------:R-:W-:Y:S02]  /*1360*/  IADD3 R5, PT, PT, R7.reuse, -0x1, RZ ;  /* 0xffffffff07057810 */ /* 0x040fe40007ffe0ff */
[----:B------:R-:W-:Y:S02]  /*1370*/  LOP3.LUT P2, RZ, R7, 0x3, RZ, 0xc0, !PT ;  /* 0x0000000307ff7812 */ /* 0x000fe4000784c0ff */
[----:B------:R-:W-:-:S13]  /*1380*/  ISETP.GE.U32.AND P0, PT, R5, 0x3, PT ;  /* 0x000000030500780c */ /* 0x000fda0003f06070 */
[----:B------:R-:W-:Y:S02]  /*1390*/  @P0 LEA R5, R4, UR25, 0x2 ;  /* 0x0000001904050c11 */ /* 0x000fe4000f8e10ff */
[----:B------:R-:W-:Y:S02]  /*13a0*/  @P0 FSETP.GEU.AND P1, PT, R2, RZ, PT ;  /* 0x000000ff0200020b */ /* 0x000fe40003f2e000 */
[----:B------:R-:W-:Y:S01]  /*13b0*/  @P0 IADD3 R4, PT, PT, R4, 0x4, RZ ;  /* 0x0000000404040810 */ /* 0x000fe20007ffe0ff */
[----:B------:R1:W-:Y:S01]  /*13c0*/  @P0 STL.64 [R5], RZ ;  /* 0x000000ff05000387 */ /* 0x0003e20000100a00 */
[----:B------:R-:W-:-:S03]  /*13d0*/  @P0 FSEL R2, R2, RZ, P1 ;  /* 0x000000ff02020208 */ /* 0x000fc60000800000 */
[----:B------:R1:W-:Y:S01]  /*13e0*/  @P0 STL.64 [R5+0x8], RZ ;  /* 0x000008ff05000387 */ /* 0x0003e20000100a00 */
[----:B------:R-:W-:Y:S05]  /*13f0*/  @!P2 BRA `(.L_x_13) ;  /* 0x000000000048a947 */ /* 0x000fea0003800000 */
[----:B-1----:R-:W-:-:S05]  /*1400*/  PRMT R5, R20, 0x9910, RZ ;  /* 0x0000991014057816 */ /* 0x002fca00000000ff */
[----:B------:R-:W-:-:S05]  /*1410*/  IMAD R5, R6, R5, RZ ;  /* 0x0000000506057224 */ /* 0x000fca00078e02ff */
[----:B------:R-:W-:-:S04]  /*1420*/  IADD3 R5, PT, PT, RZ, -R5, RZ ;  /* 0x80000005ff057210 */ /* 0x000fc80007ffe0ff */
[----:B------:R-:W-:-:S04]  /*1430*/  PRMT R5, R5, 0x7710, RZ ;  /* 0x0000771005057816 */ /* 0x000fc800000000ff */
[----:B------:R-:W-:-:S04]  /*1440*/  IADD3 R5, PT, PT, R5, UR6, RZ ;  /* 0x0000000605057c10 */ /* 0x000fc8000fffe0ff */
[C---:B------:R-:W-:Y:S02]  /*1450*/  LOP3.LUT R6, R5.reuse, 0x3, RZ, 0xc0, !PT ;  /* 0x0000000305067812 */ /* 0x040fe400078ec0ff */
[----:B------:R-:W-:Y:S02]  /*1460*/  LOP3.LUT R5, R5, 0x1, RZ, 0xc0, !PT ;  /* 0x0000000105057812 */ /* 0x000fe400078ec0ff */
[----:B------:R-:W-:Y:S02]  /*1470*/  ISETP.NE.AND P1, PT, R6, 0x1, PT ;  /* 0x000000010600780c */ /* 0x000fe40003f25270 */
[----:B------:R-:W-:-:S11]  /*1480*/  ISETP.NE.U32.AND P0, PT, R5, 0x1, PT ;  /* 0x000000010500780c */ /* 0x000fd60003f05070 */
[C---:B------:R-:W-:Y:S02]  /*1490*/  @P1 LEA R5, R4.reuse, UR25, 0x2 ;  /* 0x0000001904051c11 */ /* 0x040fe4000f8e10ff */
[----:B------:R-:W-:Y:S02]  /*14a0*/  @P1 IADD3 R4, PT, PT, R4, 0x2, RZ ;  /* 0x0000000204041810 */ /* 0x000fe40007ffe0ff */
[----:B------:R-:W-:Y:S01]  /*14b0*/  @P1 FSETP.GEU.AND P2, PT, R2, RZ, PT ;  /* 0x000000ff0200120b */ /* 0x000fe20003f4e000 */
[----:B------:R2:W-:Y:S01]  /*14c0*/  @P1 STL.64 [R5], RZ ;  /* 0x000000ff05001387 */ /* 0x0005e20000100a00 */
[----:B------:R-:W-:Y:S02]  /*14d0*/  @!P0 LEA R4, R4, UR25, 0x2 ;  /* 0x0000001904048c11 */ /* 0x000fe4000f8e10ff */
[----:B------:R-:W-:-:S03]  /*14e0*/  @P1 FSEL R2, R2, RZ, P2 ;  /* 0x000000ff02021208 */ /* 0x000fc60001000000 */
[----:B------:R2:W-:Y:S01]  /*14f0*/  @!P0 STL [R4], RZ ;  /* 0x000000ff04008387 */ /* 0x0005e20000100800 */
[----:B------:R-:W-:-:S04]  /*1500*/  @!P0 FSETP.GEU.AND P1, PT, R2, RZ, PT ;  /* 0x000000ff0200820b */ /* 0x000fc80003f2e000 */
[----:B------:R-:W-:-:S09]  /*1510*/  @!P0 FSEL R2, R2, RZ, P1 ;  /* 0x000000ff02028208 */ /* 0x000fd20000800000 */
.L_x_13:
[----:B------:R-:W-:Y:S01]  /*1520*/  UISETP.GE.AND UP1, UPT, UR34, 0x4, UPT ;  /* 0x000000042200788c */ /* 0x000fe2000bf26270 */
[CC--:B------:R-:W-:Y:S01]  /*1530*/  FSETP.GT.AND P0, PT, R2.reuse, R9.reuse, PT ;  /* 0x000000090200720b */ /* 0x0c0fe20003f04000 */
[----:B------:R-:W-:Y:S01]  /*1540*/  HFMA2 R8, -RZ, RZ, 0, 0 ;  /* 0x00000000ff087431 */ /* 0x000fe200000001ff */
[----:B------:R-:W-:Y:S02]  /*1550*/  UMOV UR6, URZ ;  /* 0x000000ff00067c82 */ /* 0x000fe40008000000 */
[----:B------:R-:W-:-:S04]  /*1560*/  FSEL R2, R2, R9, P0 ;  /* 0x0000000902027208 */ /* 0x000fc80000000000 */
[----:B------:R-:W-:Y:S05]  /*1570*/  BRA.U !UP1, `(.L_x_16) ;  /* 0x0000000109d07547 */ /* 0x000fea000b800000 */
[----:B------:R-:W-:Y:S01]  /*1580*/  MOV R8, RZ ;  /* 0x000000ff00087202 */ /* 0x000fe20000000f00 */
[----:B------:R-:W-:-:S06]  /*1590*/  UMOV UR6, URZ ;  /* 0x000000ff00067c82 */ /* 0x000fcc0008000000 */
.L_x_17:
[----:B------:R-:W-:-:S09]  /*15a0*/  ULEA UR7, UR6, UR25, 0x2 ;  /* 0x0000001906077291 */ /* 0x000fd2000f8e10ff */
[----:B012---:R-:W2:Y:S01]  /*15b0*/  LDL.128 R4, [UR7] ;  /* 0x00000007ff047983 */ /* 0x007ea20008100c00 */
[----:B------:R-:W-:Y:S01]  /*15c0*/  HFMA2 R17, -RZ, RZ, 0.96630859375, -0.0022525787353515625 ;  /* 0x3bbb989dff117431 */ /* 0x000fe200000001ff */
[----:B------:R-:W-:Y:S01]  /*15d0*/  MOV R10, 0x437c0000 ;  /* 0x437c0000000a7802 */ /* 0x000fe20000000f00 */
[----:B------:R-:W-:Y:S01]  /*15e0*/  UIADD3 UR6, UPT, UPT, UR6, 0x4, URZ ;  /* 0x0000000406067890 */ /* 0x000fe2000fffe0ff */
[C---:B--2---:R-:W-:Y:S01]  /*15f0*/  FADD R11, -R2.reuse, R4 ;  /* 0x00000004020b7221 */ /* 0x044fe20000000100 */
[C---:B------:R-:W-:Y:S01]  /*1600*/  FADD R6, -R2.reuse, R6 ;  /* 0x0000000602067221 */ /* 0x040fe20000000100 */
[----:B------:R-:W-:Y:S02]  /*1610*/  FADD R14, -R2, R5 ;  /* 0x00000005020e7221 */ /* 0x000fe40000000100 */
[-C--:B------:R-:W-:Y:S01]  /*1620*/  FFMA.SAT R13, R11, R17.reuse, 0.5 ;  /* 0x3f0000000b0d7423 */ /* 0x080fe20000002011 */
[-C--:B------:R-:W-:Y:S01]  /*1630*/  FFMA.SAT R15, R6, R17.reuse, 0.5 ;  /* 0x3f000000060f7423 */ /* 0x080fe20000002011 */
[----:B------:R-:W-:-:S02]  /*1640*/  FFMA.SAT R5, R14, R17, 0.5 ;  /* 0x3f0000000e057423 */ /* 0x000fc40000002011 */
[-C--:B------:R-:W-:Y:S02]  /*1650*/  FFMA.RM R4, R13, R10.reuse, 12582913 ;  /* 0x4b4000010d047423 */ /* 0x080fe4000000400a */
[----:B------:R-:W-:Y:S02]  /*1660*/  FFMA.RM R5, R5, R10, 12582913 ;  /* 0x4b40000105057423 */ /* 0x000fe4000000400a */
[C---:B------:R-:W-:Y:S01]  /*1670*/  FADD R12, R4.reuse, -12583039 ;  /* 0xcb40007f040c7421 */ /* 0x040fe20000000000 */
[----:B------:R-:W-:Y:S01]  /*1680*/  SHF.L.U32 R4, R4, 0x17, RZ ;  /* 0x0000001704047819 */ /* 0x000fe200000006ff */
[C---:B------:R-:W-:Y:S01]  /*1690*/  FADD R13, R5.reuse, -12583039 ;  /* 0xcb40007f050d7421 */ /* 0x040fe20000000000 */
[----:B------:R-:W-:Y:S01]  /*16a0*/  SHF.L.U32 R5, R5, 0x17, RZ ;  /* 0x0000001705057819 */ /* 0x000fe200000006ff */
[----:B------:R-:W-:Y:S02]  /*16b0*/  FFMA R12, R11, 1.4426950216293334961, -R12 ;  /* 0x3fb8aa3b0b0c7823 */ /* 0x000fe4000000080c */
[----:B------:R-:W-:-:S02]  /*16c0*/  FFMA R13, R14, 1.4426950216293334961, -R13 ;  /* 0x3fb8aa3b0e0d7823 */ /* 0x000fc4000000080d */
[----:B------:R-:W-:Y:S01]  /*16d0*/  FFMA R11, R11, 1.925963033500011079e-08, R12 ;  /* 0x32a570600b0b7823 */ /* 0x000fe2000000000c */
[----:B------:R-:W-:Y:S01]  /*16e0*/  FADD R12, -R2, R7 ;  /* 0x00000007020c7221 */ /* 0x000fe20000000100 */
[-C--:B------:R-:W-:Y:S01]  /*16f0*/  FFMA.RM R7, R15, R10.reuse, 12582913 ;  /* 0x4b4000010f077423 */ /* 0x080fe2000000400a */
[----:B------:R-:W-:Y:S02]  /*1700*/  FFMA R13, R14, 1.925963033500011079e-08, R13 ;  /* 0x32a570600e0d7823 */ /* 0x000fe4000000000d */
[----:B------:R-:W-:Y:S01]  /*1710*/  FFMA.SAT R17, R12, R17, 0.5 ;  /* 0x3f0000000c117423 */ /* 0x000fe20000002011 */
[----:B------:R-:W-:Y:S01]  /*1720*/  FADD R15, R7, -12583039 ;  /* 0xcb40007f070f7421 */ /* 0x000fe20000000000 */
[----:B------:R-:W0:Y:S02]  /*1730*/  MUFU.EX2 R11, R11 ;  /* 0x0000000b000b7308 */ /* 0x000e240000000800 */
[----:B------:R-:W-:Y:S01]  /*1740*/  FFMA.RM R17, R17, R10, 12582913 ;  /* 0x4b40000111117423 */ /* 0x000fe2000000400a */
[----:B------:R-:W-:-:S03]  /*1750*/  FFMA R15, R6, 1.4426950216293334961, -R15 ;  /* 0x3fb8aa3b060f7823 */ /* 0x000fc6000000080f */
[----:B------:R-:W-:Y:S01]  /*1760*/  FADD R19, R17, -12583039 ;  /* 0xcb40007f11137421 */ /* 0x000fe20000000000 */
[----:B------:R-:W-:Y:S01]  /*1770*/  FFMA R15, R6, 1.925963033500011079e-08, R15 ;  /* 0x32a57060060f7823 */ /* 0x000fe2000000000f */
[----:B------:R-:W1:Y:S01]  /*1780*/  MUFU.EX2 R10, R13 ;  /* 0x0000000d000a7308 */ /* 0x000e620000000800 */
[----:B------:R-:W-:Y:S01]  /*1790*/  SHF.L.U32 R6, R7, 0x17, RZ ;  /* 0x0000001707067819 */ /* 0x000fe200000006ff */
[----:B------:R-:W-:Y:S01]  /*17a0*/  FFMA R19, R12, 1.4426950216293334961, -R19 ;  /* 0x3fb8aa3b0c137823 */ /* 0x000fe20000000813 */
[----:B------:R-:W-:-:S03]  /*17b0*/  SHF.L.U32 R7, R17, 0x17, RZ ;  /* 0x0000001711077819 */ /* 0x000fc600000006ff */
[----:B------:R-:W-:Y:S02]  /*17c0*/  FFMA R19, R12, 1.925963033500011079e-08, R19 ;  /* 0x32a570600c137823 */ /* 0x000fe40000000013 */
[----:B------:R-:W2:Y:S01]  /*17d0*/  MUFU.EX2 R15, R15 ;  /* 0x0000000f000f7308 */ /* 0x000ea20000000800 */
[----:B0-----:R-:W-:-:S04]  /*17e0*/  FMUL R4, R4, R11 ;  /* 0x0000000b04047220 */ /* 0x001fc80000400000 */
[----:B------:R-:W-:-:S03]  /*17f0*/  FADD R8, R4, R8 ;  /* 0x0000000804087221 */ /* 0x000fc60000000000 */
[----:B------:R-:W0:Y:S01]  /*1800*/  MUFU.EX2 R12, R19 ;  /* 0x00000013000c7308 */ /* 0x000e220000000800 */
[----:B-1----:R-:W-:-:S04]  /*1810*/  FMUL R5, R5, R10 ;  /* 0x0000000a05057220 */ /* 0x002fc80000400000 */
[----:B------:R-:W-:Y:S01]  /*1820*/  FADD R11, R8, R5 ;  /* 0x00000005080b7221 */ /* 0x000fe20000000000 */
[----:B--2---:R-:W-:-:S04]  /*1830*/  FMUL R6, R6, R15 ;  /* 0x0000000f06067220 */ /* 0x004fc80000400000 */
[----:B------:R-:W-:Y:S01]  /*1840*/  FADD R8, R11, R6 ;  /* 0x000000060b087221 */ /* 0x000fe20000000000 */
[----:B0-----:R-:W-:-:S04]  /*1850*/  FMUL R7, R7, R12 ;  /* 0x0000000c07077220 */ /* 0x001fc80000400000 */
[----:B------:R-:W-:Y:S01]  /*1860*/  FADD R8, R8, R7 ;  /* 0x0000000708087221 */ /* 0x000fe20000000000 */
[----:B------:R3:W-:Y:S01]  /*1870*/  STL.128 [UR7], R4 ;  /* 0x00000004ff007987 */ /* 0x0007e20008100c07 */
[----:B------:R-:W-:-:S04]  /*1880*/  ULOP3.LUT UR7, UR29, 0x7ffffffc, URZ, 0xc0, !UPT ;  /* 0x7ffffffc1d077892 */ /* 0x000fc8000f8ec0ff */
[----:B------:R-:W-:-:S09]  /*1890*/  UISETP.NE.AND UP1, UPT, UR6, UR7, UPT ;  /* 0x000000070600728c */ /* 0x000fd2000bf25270 */
[----:B---3--:R-:W-:Y:S05]  /*18a0*/  BRA.U UP1, `(.L_x_17) ;  /* 0xfffffffd013c7547 */ /* 0x008fea000b83ffff */
[----:B------:R-:W-:-:S05]  /*18b0*/  UMOV UR6, UR7 ;  /* 0x0000000700067c82 */ /* 0x000fca0008000000 */
.L_x_16:
[----:B------:R-:W-:-:S09]  /*18c0*/  ULOP3.LUT UP1, UR7, UR29, 0x3, URZ, 0xc0, !UPT ;  /* 0x000000031d077892 */ /* 0x000fd2000f82c0ff */
[----:B------:R-:W-:Y:S05]  /*18d0*/  BRA.U !UP1, `(.L_x_18) ;  /* 0x0000000109b07547 */ /* 0x000fea000b800000 */
[----:B------:R-:W-:-:S09]  /*18e0*/  ULEA UR6, UR6, UR25, 0x2 ;  /* 0x0000001906067291 */ /* 0x000fd2000f8e10ff */
[----:B------:R-:W3:Y:S01]  /*18f0*/  LDL R7, [UR6] ;  /* 0x00000006ff077983 */ /* 0x000ee20008100800 */
[----:B-12---:R-:W-:Y:S01]  /*1900*/  HFMA2 R5, -RZ, RZ, 0.96630859375, -0.0022525787353515625 ;  /* 0x3bbb989dff057431 */ /* 0x006fe200000001ff */
[----:B0-----:R-:W-:Y:S01]  /*1910*/  MOV R4, 0x437c0000 ;  /* 0x437c000000047802 */ /* 0x001fe20000000f00 */
[----:B------:R-:W-:Y:S01]  /*1920*/  UISETP.NE.AND UP1, UPT, UR7, 0x1, UPT ;  /* 0x000000010700788c */ /* 0x000fe2000bf25270 */
[----:B---3--:R-:W-:-:S04]  /*1930*/  FADD R6, -R2, R7 ;  /* 0x0000000702067221 */ /* 0x008fc80000000100 */
[----:B------:R-:W-:-:S04]  /*1940*/  FFMA.SAT R7, R6, R5, 0.5 ;  /* 0x3f00000006077423 */ /* 0x000fc80000002005 */
[----:B------:R-:W-:-:S04]  /*1950*/  FFMA.RM R7, R7, R4, 12582913 ;  /* 0x4b40000107077423 */ /* 0x000fc80000004004 */
[C---:B------:R-:W-:Y:S01]  /*1960*/  FADD R11, R7.reuse, -12583039 ;  /* 0xcb40007f070b7421 */ /* 0x040fe20000000000 */
[----:B------:R-:W-:-:S03]  /*1970*/  SHF.L.U32 R7, R7, 0x17, RZ ;  /* 0x0000001707077819 */ /* 0x000fc600000006ff */
[----:B------:R-:W-:-:S04]  /*1980*/  FFMA R11, R6, 1.4426950216293334961, -R11 ;  /* 0x3fb8aa3b060b7823 */ /* 0x000fc8000000080b */
[----:B------:R-:W-:-:S04]  /*1990*/  FFMA R11, R6, 1.925963033500011079e-08, R11 ;  /* 0x32a57060060b7823 */ /* 0x000fc8000000000b */
[----:B------:R-:W0:Y:S02]  /*19a0*/  MUFU.EX2 R6, R11 ;  /* 0x0000000b00067308 */ /* 0x000e240000000800 */
[----:B0-----:R-:W-:-:S04]  /*19b0*/  FMUL R7, R7, R6 ;  /* 0x0000000607077220 */ /* 0x001fc80000400000 */
[----:B------:R-:W-:Y:S01]  /*19c0*/  FADD R8, R8, R7 ;  /* 0x0000000708087221 */ /* 0x000fe20000000000 */
[----:B------:R3:W-:Y:S01]  /*19d0*/  STL [UR6], R7 ;  /* 0x00000007ff007987 */ /* 0x0007e20008100806 */
[----:B------:R-:W-:Y:S05]  /*19e0*/  BRA.U !UP1, `(.L_x_18) ;  /* 0x00000001096c7547 */ /* 0x000fea000b800000 */
[----:B---3--:R-:W2:Y:S01]  /*19f0*/  LDL R7, [UR6+0x4] ;  /* 0x00000406ff077983 */ /* 0x008ea20008100800 */
[----:B------:R-:W-:-:S04]  /*1a00*/  ULOP3.LUT UR7, UR29, 0x3, URZ, 0xc0, !UPT ;  /* 0x000000031d077892 */ /* 0x000fc8000f8ec0ff */
[----:B------:R-:W-:Y:S01]  /*1a10*/  UISETP.NE.AND UP1, UPT, UR7, 0x2, UPT ;  /* 0x000000020700788c */ /* 0x000fe2000bf25270 */
[----:B--2---:R-:W-:-:S04]  /*1a20*/  FADD R6, -R2, R7 ;  /* 0x0000000702067221 */ /* 0x004fc80000000100 */
        /* <DEDUP_REMOVED lines=9> */
[----:B------:R4:W-:Y:S01]  /*1ac0*/  STL [UR6+0x4], R7 ;  /* 0x00000407ff007987 */ /* 0x0009e20008100806 */
[----:B------:R-:W-:Y:S05]  /*1ad0*/  BRA.U !UP1, `(.L_x_18) ;  /* 0x0000000109307547 */ /* 0x000fea000b800000 */
[----:B----4-:R-:W2:Y:S02]  /*1ae0*/  LDL R7, [UR6+0x8] ;  /* 0x00000806ff077983 */ /* 0x010ea40008100800 */
        /* <DEDUP_REMOVED lines=10> */
[----:B------:R0:W-:Y:S06]  /*1b90*/  STL [UR6+0x8], R5 ;  /* 0x00000805ff007987 */ /* 0x0001ec0008100806 */
.L_x_18:
[----:B012---:R-:W-:Y:S01]  /*1ba0*/  MOV R5, 0x3bbb989d ;  /* 0x3bbb989d00057802 */ /* 0x007fe20000000f00 */
[----:B------:R-:W-:Y:S01]  /*1bb0*/  FADD R4, R9, -R2 ;  /* 0x8000000209047221 */ /* 0x000fe20000000000 */
[----:B------:R-:W-:-:S03]  /*1bc0*/  MOV R6, 0x437c0000 ;  /* 0x437c000000067802 */ /* 0x000fc60000000f00 */
[----:B------:R-:W-:-:S04]  /*1bd0*/  FFMA.SAT R5, R4, R5, 0.5 ;  /* 0x3f00000004057423 */ /* 0x000fc80000002005 */
[----:B------:R-:W-:-:S04]  /*1be0*/  FFMA.RM R5, R5, R6, 12582913 ;  /* 0x4b40000105057423 */ /* 0x000fc80000004006 */
[C---:B---34-:R-:W-:Y:S01]  /*1bf0*/  FADD R7, R5.reuse, -12583039 ;  /* 0xcb40007f05077421 */ /* 0x058fe20000000000 */
[----:B------:R-:W-:-:S03]  /*1c00*/  SHF.L.U32 R22, R5, 0x17, RZ ;  /* 0x0000001705167819 */ /* 0x000fc600000006ff */
[----:B------:R-:W-:-:S04]  /*1c10*/  FFMA R7, R4, 1.4426950216293334961, -R7 ;  /* 0x3fb8aa3b04077823 */ /* 0x000fc80000000807 */
[----:B------:R-:W-:-:S06]  /*1c20*/  FFMA R7, R4, 1.925963033500011079e-08, R7 ;  /* 0x32a5706004077823 */ /* 0x000fcc0000000007 */
[----:B------:R-:W0:Y:S02]  /*1c30*/  MUFU.EX2 R7, R7 ;  /* 0x0000000700077308 */ /* 0x000e240000000800 */
[----:B0-----:R-:W-:-:S04]  /*1c40*/  FMUL R22, R22, R7 ;  /* 0x0000000716167220 */ /* 0x001fc80000400000 */
[----:B------:R-:W-:Y:S01]  /*1c50*/  FFMA R21, R21, R22, R8 ;  /* 0x0000001615157223 */ /* 0x000fe20000000008 */
[----:B------:R-:W-:Y:S06]  /*1c60*/  BRA.U !UP0, `(.L_x_19) ;  /* 0x0000001108947547 */ /* 0x000fec000b800000 */
[----:B------:R-:W0:Y:S01]  /*1c70*/  LDCU UR11, c[0x0][0x3ac] ;  /* 0x00007580ff0b77ac */ /* 0x000e220008000800 */
[----:B------:R-:W-:Y:S01]  /*1c80*/  UISETP.GE.U32.AND UP0, UPT, UR26, 0xf, UPT ;  /* 0x0000000f1a00788c */ /* 0x000fe2000bf06070 */
[----:B------:R-:W-:Y:S01]  /*1c90*/  UMOV UR6, URZ ;  /* 0x000000ff00067c82 */ /* 0x000fe20008000000 */
[----:B0-----:R-:W-:-:S07]  /*1ca0*/  ULOP3.LUT UR8, UR11, 0x7ffffff0, URZ, 0xc0, !UPT ;  /* 0x7ffffff00b087892 */ /* 0x001fce000f8ec0ff */
[----:B------:R-:W-:Y:S05]  /*1cb0*/  BRA.U !UP0, `(.L_x_20) ;  /* 0x0000000108847547 */ /* 0x000fea000b800000 */
[----:B------:R-:W0:Y:S01]  /*1cc0*/  S2UR UR7, SR_CgaCtaId ;  /* 0x00000000000779c3 */ /* 0x000e220000008800 */
[----:B------:R-:W-:Y:S02]  /*1cd0*/  UMOV UR6, 0x400 ;  /* 0x0000040000067882 */ /* 0x000fe40000000000 */
[----:B0-----:R-:W-:-:S03]  /*1ce0*/  ULEA UR7, UR7, UR6, 0x18 ;  /* 0x0000000607077291 */ /* 0x001fc6000f8ec0ff */
[----:B------:R-:W-:-:S09]  /*1cf0*/  UMOV UR6, URZ ;  /* 0x000000ff00067c82 */ /* 0x000fd20008000000 */
.L_x_21:
[----:B------:R-:W-:Y:S02]  /*1d00*/  ULEA UR12, UR6, UR7, 0x2 ;  /* 0x00000007060c7291 */ /* 0x000fe4000f8e10ff */
[----:B------:R-:W-:-:S04]  /*1d10*/  UIADD3 UR6, UPT, UPT, UR6, 0x10, URZ ;  /* 0x0000001006067890 */ /* 0x000fc8000fffe0ff */
[----:B------:R-:W-:-:S03]  /*1d20*/  UISETP.NE.AND UP1, UPT, UR6, UR8, UPT ;  /* 0x000000080600728c */ /* 0x000fc6000bf25270 */
[----:B0-----:R-:W0:Y:S04]  /*1d30*/  LDS.128 R12, [UR12] ;  /* 0x0000000cff0c7984 */ /* 0x001e280008000c00 */
[----:B------:R-:W1:Y:S04]  /*1d40*/  LDS.128 R16, [UR12+0x10] ;  /* 0x0000100cff107984 */ /* 0x000e680008000c00 */
[----:B------:R-:W2:Y:S04]  /*1d50*/  LDS.128 R4, [UR12+0x20] ;  /* 0x0000200cff047984 */ /* 0x000ea80008000c00 */
[----:B------:R-:W3:Y:S01]  /*1d60*/  LDS.128 R8, [UR12+0x30] ;  /* 0x0000300cff087984 */ /* 0x000ee20008000c00 */
[C---:B0-----:R-:W-:Y:S01]  /*1d70*/  FMUL R12, R22.reuse, R12 ;  /* 0x0000000c160c7220 */ /* 0x041fe20000400000 */
[C---:B------:R-:W-:Y:S01]  /*1d80*/  FMUL R13, R22.reuse, R13 ;  /* 0x0000000d160d7220 */ /* 0x040fe20000400000 */
[C---:B------:R-:W-:Y:S01]  /*1d90*/  FMUL R14, R22.reuse, R14 ;  /* 0x0000000e160e7220 */ /* 0x040fe20000400000 */
[C---:B------:R-:W-:Y:S01]  /*1da0*/  FMUL R15, R22.reuse, R15 ;  /* 0x0000000f160f7220 */ /* 0x040fe20000400000 */
[C---:B-1----:R-:W-:Y:S01]  /*1db0*/  FMUL R16, R22.reuse, R16 ;  /* 0x0000001016107220 */ /* 0x042fe20000400000 */
[C---:B------:R-:W-:Y:S01]  /*1dc0*/  FMUL R17, R22.reuse, R17 ;  /* 0x0000001116117220 */ /* 0x040fe20000400000 */
[C---:B------:R-:W-:Y:S01]  /*1dd0*/  FMUL R18, R22.reuse, R18 ;  /* 0x0000001216127220 */ /* 0x040fe20000400000 */
[C---:B------:R-:W-:Y:S01]  /*1de0*/  FMUL R19, R22.reuse, R19 ;  /* 0x0000001316137220 */ /* 0x040fe20000400000 */
[C---:B--2---:R-:W-:Y:S01]  /*1df0*/  FMUL R4, R22.reuse, R4 ;  /* 0x0000000416047220 */ /* 0x044fe20000400000 */
[C---:B------:R-:W-:Y:S01]  /*1e00*/  FMUL R5, R22.reuse, R5 ;  /* 0x0000000516057220 */ /* 0x040fe20000400000 */
[C---:B------:R-:W-:Y:S01]  /*1e10*/  FMUL R6, R22.reuse, R6 ;  /* 0x0000000616067220 */ /* 0x040fe20000400000 */
[C---:B------:R-:W-:Y:S01]  /*1e20*/  FMUL R7, R22.reuse, R7 ;  /* 0x0000000716077220 */ /* 0x040fe20000400000 */
[C---:B---3--:R-:W-:Y:S01]  /*1e30*/  FMUL R8, R22.reuse, R8 ;  /* 0x0000000816087220 */ /* 0x048fe20000400000 */
[C---:B------:R-:W-:Y:S01]  /*1e40*/  FMUL R9, R22.reuse, R9 ;  /* 0x0000000916097220 */ /* 0x040fe20000400000 */
[C---:B------:R-:W-:Y:S01]  /*1e50*/  FMUL R10, R22.reuse, R10 ;  /* 0x0000000a160a7220 */ /* 0x040fe20000400000 */
[----:B------:R-:W-:Y:S01]  /*1e60*/  FMUL R11, R22, R11 ;  /* 0x0000000b160b7220 */ /* 0x000fe20000400000 */
[----:B------:R0:W-:Y:S04]  /*1e70*/  STS.128 [UR12], R12 ;  /* 0x0000000cff007988 */ /* 0x0001e80008000c0c */
[----:B------:R0:W-:Y:S04]  /*1e80*/  STS.128 [UR12+0x10], R16 ;  /* 0x00001010ff007988 */ /* 0x0001e80008000c0c */
[----:B------:R0:W-:Y:S04]  /*1e90*/  STS.128 [UR12+0x20], R4 ;  /* 0x00002004ff007988 */ /* 0x0001e80008000c0c */
[----:B------:R0:W-:Y:S01]  /*1ea0*/  STS.128 [UR12+0x30], R8 ;  /* 0x00003008ff007988 */ /* 0x0001e20008000c0c */
[----:B------:R-:W-:Y:S05]  /*1eb0*/  BRA.U UP1, `(.L_x_21) ;  /* 0xfffffffd01907547 */ /* 0x000fea000b83ffff */
[----:B------:R-:W-:-:S05]  /*1ec0*/  UMOV UR6, UR8 ;  /* 0x0000000800067c82 */ /* 0x000fca0008000000 */
.L_x_20:
[----:B------:R-:W-:-:S04]  /*1ed0*/  ULOP3.LUT UR11, UR11, 0xf, URZ, 0xc0, !UPT ;  /* 0x0000000f0b0b7892 */ /* 0x000fc8000f8ec0ff */
[----:B------:R-:W-:-:S09]  /*1ee0*/  UISETP.NE.AND UP1, UPT, UR11, URZ, UPT ;  /* 0x000000ff0b00728c */ /* 0x000fd2000bf25270 */
[----:B------:R-:W-:Y:S05]  /*1ef0*/  BRA.U !UP1, `(.L_x_22) ;  /* 0x0000000509247547 */ /* 0x000fea000b800000 */
[----:B------:R-:W-:Y:S02]  /*1f00*/  UIADD3 UR7, UPT, UPT, UR11, -0x1, URZ ;  /* 0xffffffff0b077890 */ /* 0x000fe4000fffe0ff */
[----:B------:R-:W-:Y:S02]  /*1f10*/  UISETP.NE.AND UP3, UPT, UR27, URZ, UPT ;  /* 0x000000ff1b00728c */ /* 0x000fe4000bf65270 */
[----:B------:R-:W-:-:S09]  /*1f20*/  UISETP.GE.U32.AND UP2, UPT, UR7, 0x7, UPT ;  /* 0x000000070700788c */ /* 0x000fd2000bf46070 */
[----:B------:R-:W-:Y:S05]  /*1f30*/  BRA.U !UP2, `(.L_x_23) ;  /* 0x000000010a747547 */ /* 0x000fea000b800000 */
[----:B------:R-:W1:Y:S01]  /*1f40*/  S2UR UR12, SR_CgaCtaId ;  /* 0x00000000000c79c3 */ /* 0x000e620000008800 */
[----:B------:R-:W-:Y:S02]  /*1f50*/  UMOV UR7, 0x400 ;  /* 0x0000040000077882 */ /* 0x000fe40000000000 */
[----:B-1----:R-:W-:-:S04]  /*1f60*/  ULEA UR7, UR12, UR7, 0x18 ;  /* 0x000000070c077291 */ /* 0x002fc8000f8ec0ff */
[----:B------:R-:W-:Y:S02]  /*1f70*/  ULEA UR7, UR6, UR7, 0x2 ;  /* 0x0000000706077291 */ /* 0x000fe4000f8e10ff */
[----:B------:R-:W-:-:S07]  /*1f80*/  UIADD3 UR6, UPT, UPT, UR6, 0x8, URZ ;  /* 0x0000000806067890 */ /* 0x000fce000fffe0ff */
[----:B0-----:R-:W0:Y:S04]  /*1f90*/  LDS R7, [UR7+0x4] ;  /* 0x00000407ff077984 */ /* 0x001e280008000800 */
[----:B------:R-:W1:Y:S04]  /*1fa0*/  LDS R11, [UR7+0x8] ;  /* 0x00000807ff0b7984 */ /* 0x000e680008000800 */
[----:B------:R-:W2:Y:S04]  /*1fb0*/  LDS R5, [UR7] ;  /* 0x00000007ff057984 */ /* 0x000ea80008000800 */
[----:B------:R-:W3:Y:S04]  /*1fc0*/  LDS R13, [UR7+0xc] ;  /* 0x00000c07ff0d7984 */ /* 0x000ee80008000800 */
[----:B------:R-:W4:Y:S04]  /*1fd0*/  LDS R9, [UR7+0x10] ;  /* 0x00001007ff097984 */ /* 0x000f280008000800 */
[----:B------:R-:W5:Y:S04]  /*1fe0*/  LDS R15, [UR7+0x14] ;  /* 0x00001407ff0f7984 */ /* 0x000f680008000800 */
[----:B------:R-:W5:Y:S04]  /*1ff0*/  LDS R17, [UR7+0x18] ;  /* 0x00001807ff117984 */ /* 0x000f680008000800 */
[----:B------:R-:W5:Y:S01]  /*2000*/  LDS R19, [UR7+0x1c] ;  /* 0x00001c07ff137984 */ /* 0x000f620008000800 */
[C---:B0-----:R-:W-:Y:S01]  /*2010*/  FMUL R4, R22.reuse, R7 ;  /* 0x0000000716047220 */ /* 0x041fe20000400000 */
[----:B-1----:R-:W-:-:S04]  /*2020*/  FMUL R6, R22, R11 ;  /* 0x0000000b16067220 */ /* 0x002fc80000400000 */
[----:B------:R1:W-:Y:S01]  /*2030*/  STS [UR7+0x4], R4 ;  /* 0x00000404ff007988 */ /* 0x0003e20008000807 */
[----:B--2---:R-:W-:-:S03]  /*2040*/  FMUL R5, R22, R5 ;  /* 0x0000000516057220 */ /* 0x004fc60000400000 */
[----:B------:R1:W-:Y:S01]  /*2050*/  STS [UR7+0x8], R6 ;  /* 0x00000806ff007988 */ /* 0x0003e20008000807 */
[----:B---3--:R-:W-:-:S03]  /*2060*/  FMUL R7, R22, R13 ;  /* 0x0000000d16077220 */ /* 0x008fc60000400000 */
[----:B------:R1:W-:Y:S01]  /*2070*/  STS [UR7], R5 ;  /* 0x00000005ff007988 */ /* 0x0003e20008000807 */
[----:B----4-:R-:W-:-:S03]  /*2080*/  FMUL R9, R22, R9 ;  /* 0x0000000916097220 */ /* 0x010fc60000400000 */
[----:B------:R1:W-:Y:S01]  /*2090*/  STS [UR7+0xc], R7 ;  /* 0x00000c07ff007988 */ /* 0x0003e20008000807 */
[----:B-----5:R-:W-:-:S03]  /*20a0*/  FMUL R8, R22, R15 ;  /* 0x0000000f16087220 */ /* 0x020fc60000400000 */
[----:B------:R1:W-:Y:S01]  /*20b0*/  STS [UR7+0x10], R9 ;  /* 0x00001009ff007988 */ /* 0x0003e20008000807 */
[----:B------:R-:W-:-:S03]  /*20c0*/  FMUL R10, R22, R17 ;  /* 0x00000011160a7220 */ /* 0x000fc60000400000 */
[----:B------:R1:W-:Y:S01]  /*20d0*/  STS [UR7+0x14], R8 ;  /* 0x00001408ff007988 */ /* 0x0003e20008000807 */
[----:B------:R-:W-:-:S03]  /*20e0*/  FMUL R11, R22, R19 ;  /* 0x00000013160b7220 */ /* 0x000fc60000400000 */
[----:B------:R1:W-:Y:S04]  /*20f0*/  STS [UR7+0x18], R10 ;  /* 0x0000180aff007988 */ /* 0x0003e80008000807 */
[----:B------:R1:W-:Y:S02]  /*2100*/  STS [UR7+0x1c], R11 ;  /* 0x00001c0bff007988 */ /* 0x0003e40008000807 */
.L_x_23:
[----:B------:R-:W-:Y:S05]  /*2110*/  BRA.U !UP3, `(.L_x_22) ;  /* 0x000000010b9c7547 */ /* 0x000fea000b800000 */
[----:B------:R-:W-:Y:S02]  /*2120*/  UIADD3 UR7, UPT, UPT, UR27, -0x1, URZ ;  /* 0xffffffff1b077890 */ /* 0x000fe4000fffe0ff */
[----:B------:R-:W-:Y:S02]  /*2130*/  UISETP.NE.AND UP3, UPT, UR28, URZ, UPT ;  /* 0x000000ff1c00728c */ /* 0x000fe4000bf65270 */
[----:B------:R-:W-:-:S09]  /*2140*/  UISETP.GE.U32.AND UP2, UPT, UR7, 0x3, UPT ;  /* 0x000000030700788c */ /* 0x000fd2000bf46070 */
[----:B------:R-:W-:Y:S05]  /*2150*/  BRA.U !UP2, `(.L_x_24) ;  /* 0x000000010a447547 */ /* 0x000fea000b800000 */
[----:B------:R-:W2:Y:S01]  /*2160*/  S2UR UR12, SR_CgaCtaId ;  /* 0x00000000000c79c3 */ /* 0x000ea20000008800 */
[----:B------:R-:W-:Y:S02]  /*2170*/  UMOV UR7, 0x400 ;  /* 0x0000040000077882 */ /* 0x000fe40000000000 */
[----:B--2---:R-:W-:-:S04]  /*2180*/  ULEA UR7, UR12, UR7, 0x18 ;  /* 0x000000070c077291 */ /* 0x004fc8000f8ec0ff */
[----:B------:R-:W-:Y:S02]  /*2190*/  ULEA UR7, UR6, UR7, 0x2 ;  /* 0x0000000706077291 */ /* 0x000fe4000f8e10ff */
[----:B------:R-:W-:-:S07]  /*21a0*/  UIADD3 UR6, UPT, UPT, UR6, 0x4, URZ ;  /* 0x0000000406067890 */ /* 0x000fce000fffe0ff */
[----:B01----:R-:W0:Y:S04]  /*21b0*/  LDS R7, [UR7+0x4] ;  /* 0x00000407ff077984 */ /* 0x003e280008000800 */
[----:B------:R-:W1:Y:S04]  /*21c0*/  LDS R5, [UR7] ;  /* 0x00000007ff057984 */ /* 0x000e680008000800 */
[----:B------:R-:W2:Y:S04]  /*21d0*/  LDS R9, [UR7+0x8] ;  /* 0x00000807ff097984 */ /* 0x000ea80008000800 */
[----:B------:R-:W3:Y:S01]  /*21e0*/  LDS R11, [UR7+0xc] ;  /* 0x00000c07ff0b7984 */ /* 0x000ee20008000800 */
[C---:B0-----:R-:W-:Y:S01]  /*21f0*/  FMUL R4, R22.reuse, R7 ;  /* 0x0000000716047220 */ /* 0x041fe20000400000 */
[----:B-1----:R-:W-:-:S04]  /*2200*/  FMUL R5, R22, R5 ;  /* 0x0000000516057220 */ /* 0x002fc80000400000 */
[----:B------:R4:W-:Y:S01]  /*2210*/  STS [UR7+0x4], R4 ;  /* 0x00000404ff007988 */ /* 0x0009e20008000807 */
[----:B--2---:R-:W-:-:S03]  /*2220*/  FMUL R6, R22, R9 ;  /* 0x0000000916067220 */ /* 0x004fc60000400000 */
[----:B------:R4:W-:Y:S01]  /*2230*/  STS [UR7], R5 ;  /* 0x00000005ff007988 */ /* 0x0009e20008000807 */
[----:B---3--:R-:W-:-:S03]  /*2240*/  FMUL R7, R22, R11 ;  /* 0x0000000b16077220 */ /* 0x008fc60000400000 */
[----:B------:R4:W-:Y:S04]  /*2250*/  STS [UR7+0x8], R6 ;  /* 0x00000806ff007988 */ /* 0x0009e80008000807 */
[----:B------:R4:W-:Y:S02]  /*2260*/  STS [UR7+0xc], R7 ;  /* 0x00000c07ff007988 */ /* 0x0009e40008000807 */
.L_x_24:
[----:B------:R-:W-:Y:S05]  /*2270*/  BRA.U !UP3, `(.L_x_22) ;  /* 0x000000010b447547 */ /* 0x000fea000b800000 */
[----:B------:R-:W2:Y:S01]  /*2280*/  S2UR UR12, SR_CgaCtaId ;  /* 0x00000000000c79c3 */ /* 0x000ea20000008800 */
[----:B------:R-:W-:Y:S01]  /*2290*/  UMOV UR7, 0x400 ;  /* 0x0000040000077882 */ /* 0x000fe20000000000 */
[----:B------:R-:W-:Y:S02]  /*22a0*/  UISETP.NE.AND UP2, UPT, UR28, 0x1, UPT ;  /* 0x000000011c00788c */ /* 0x000fe4000bf45270 */
[----:B--2---:R-:W-:-:S04]  /*22b0*/  ULEA UR7, UR12, UR7, 0x18 ;  /* 0x000000070c077291 */ /* 0x004fc8000f8ec0ff */
[----:B------:R-:W-:-:S09]  /*22c0*/  ULEA UR6, UR6, UR7, 0x2 ;  /* 0x0000000706067291 */ /* 0x000fd2000f8e10ff */
[----:B01--4-:R-:W0:Y:S02]  /*22d0*/  LDS R5, [UR6] ;  /* 0x00000006ff057984 */ /* 0x013e240008000800 */
[----:B0-----:R-:W-:-:S05]  /*22e0*/  FMUL R5, R22, R5 ;  /* 0x0000000516057220 */ /* 0x001fca0000400000 */
[----:B------:R2:W-:Y:S01]  /*22f0*/  STS [UR6], R5 ;  /* 0x00000005ff007988 */ /* 0x0005e20008000806 */
[----:B------:R-:W-:Y:S05]  /*2300*/  BRA.U !UP2, `(.L_x_22) ;  /* 0x000000010a207547 */ /* 0x000fea000b800000 */
[----:B------:R-:W-:Y:S01]  /*2310*/  UISETP.NE.AND UP2, UPT, UR28, 0x2, UPT ;  /* 0x000000021c00788c */ /* 0x000fe2000bf45270 */
[----:B--2---:R-:W0:Y:S05]  /*2320*/  LDS R5, [UR6+0x4] ;  /* 0x00000406ff057984 */ /* 0x004e2a0008000800 */
[----:B------:R-:W-:-:S13]  /*2330*/  PLOP3.LUT P0, PT, PT, PT, UP2, 0x80, 0x8 ;  /* 0x000000000008781c */ /* 0x000fda0003f0f028 */
[----:B------:R-:W1:Y:S01]  /*2340*/  @P0 LDS R7, [UR6+0x8] ;  /* 0x00000806ff070984 */ /* 0x000e620008000800 */
[----:B0-----:R-:W-:-:S05]  /*2350*/  FMUL R4, R22, R5 ;  /* 0x0000000516047220 */ /* 0x001fca0000400000 */
[----:B------:R3:W-:Y:S01]  /*2360*/  STS [UR6+0x4], R4 ;  /* 0x00000404ff007988 */ /* 0x0007e20008000806 */
[----:B-1----:R-:W-:-:S05]  /*2370*/  @P0 FMUL R22, R22, R7 ;  /* 0x0000000716160220 */ /* 0x002fca0000400000 */
[----:B------:R3:W-:Y:S02]  /*2380*/  @P0 STS [UR6+0x8], R22 ;  /* 0x00000816ff000988 */ /* 0x0007e40008000806 */
.L_x_22:
[----:B------:R-:W-:-:S05]  /*2390*/  UMOV UR6, URZ ;  /* 0x000000ff00067c82 */ /* 0x000fca0008000000 */
.L_x_30:
[----:B0-----:R-:W0:Y:S01]  /*23a0*/  LDCU UR30, c[0x0][0x3b0] ;  /* 0x00007600ff1e77ac */ /* 0x001e220008000800 */
[----:B-1----:R-:W1:Y:S01]  /*23b0*/  LDCU UR15, c[0x0][0x3ac] ;  /* 0x00007580ff0f77ac */ /* 0x002e620008000800 */
[----:B------:R-:W-:-:S09]  /*23c0*/  ULEA UR7, UR6, UR25, 0x2 ;  /* 0x0000001906077291 */ /* 0x000fd2000f8e10ff */
[----:B-----5:R-:W5:Y:S01]  /*23d0*/  LDL R23, [UR7] ;  /* 0x00000007ff177983 */ /* 0x020f620008100800 */
[----:B0-----:R-:W-:-:S04]  /*23e0*/  UIMAD UR7, UR5, UR30, UR6 ;  /* 0x0000001e050772a4 */ /* 0x001fc8000f8e0206 */
[----:B-1----:R-:W-:-:S03]  /*23f0*/  UIMAD UR15, UR7, UR15, URZ ;  /* 0x0000000f070f72a4 */ /* 0x002fc6000f8e02ff */
[----:B------:R-:W-:Y:S01]  /*2400*/  UMOV UR7, URZ ;  /* 0x000000ff00077c82 */ /* 0x000fe20008000000 */
[----:B------:R-:W-:Y:S01]  /*2410*/  USHF.R.S32.HI UR16, URZ, 0x1f, UR15 ;  /* 0x0000001fff107899 */ /* 0x000fe2000801140f */
[----:B------:R-:W-:Y:S11]  /*2420*/  BRA.U !UP0, `(.L_x_25) ;  /* 0x0000000108e07547 */ /* 0x000ff6000b800000 */
[----:B------:R-:W0:Y:S01]  /*2430*/  S2UR UR12, SR_CgaCtaId ;  /* 0x00000000000c79c3 */ /* 0x000e220000008800 */
[----:B------:R-:W-:Y:S01]  /*2440*/  UMOV UR7, 0x400 ;  /* 0x0000040000077882 */ /* 0x000fe20000000000 */
[----:B------:R-:W1:Y:S01]  /*2450*/  LDCU.64 UR18, c[0x0][0x390] ;  /* 0x00007200ff1277ac */ /* 0x000e620008000a00 */
[----:B0-----:R-:W-:-:S03]  /*2460*/  ULEA UR14, UR12, UR7, 0x18 ;  /* 0x000000070c0e7291 */ /* 0x001fc6000f8ec0ff */
[----:B-1----:R-:W-:-:S09]  /*2470*/  UMOV UR7, URZ ;  /* 0x000000ff00077c82 */ /* 0x002fd20008000000 */
.L_x_26:
[----:B------:R-:W-:-:S04]  /*2480*/  UIADD3 UR12, UP2, UPT, UR15, UR7, URZ ;  /* 0x000000070f0c7290 */ /* 0x000fc8000ff5e0ff */
[----:B------:R-:W-:Y:S02]  /*2490*/  UIADD3.X UR13, UPT, UPT, URZ, UR16, URZ, UP2, !UPT ;  /* 0x00000010ff0d7290 */ /* 0x000fe400097fe4ff */
[----:B------:R-:W-:-:S04]  /*24a0*/  ULEA UR17, UP2, UR12, UR18, 0x2 ;  /* 0x000000120c117291 */ /* 0x000fc8000f8410ff */
[----:B------:R-:W-:Y:S02]  /*24b0*/  ULEA.HI.X UR13, UR12, UR19, UR13, 0x2, UP2 ;  /* 0x000000130c0d7291 */ /* 0x000fe400090f140d */
[----:B------:R-:W-:-:S04]  /*24c0*/  MOV R28, UR17 ;  /* 0x00000011001c7c02 */ /* 0x000fc80008000f00 */
[----:B------:R-:W-:-:S05]  /*24d0*/  MOV R29, UR13 ;  /* 0x0000000d001d7c02 */ /* 0x000fca0008000f00 */
[----:B-1----:R-:W2:Y:S04]  /*24e0*/  LDG.E.CONSTANT R16, desc[UR20][R28.64+0xc] ;  /* 0x00000c141c107981 */ /* 0x002ea8000c1e9900 */
[----:B------:R-:W2:Y:S04]  /*24f0*/  LDG.E.CONSTANT R19, desc[UR20][R28.64+0x10] ;  /* 0x000010141c137981 */ /* 0x000ea8000c1e9900 */
[----:B------:R-:W2:Y:S04]  /*2500*/  LDG.E.CONSTANT R24, desc[UR20][R28.64+0x18] ;  /* 0x000018141c187981 */ /* 0x000ea8000c1e9900 */
[----:B---3--:R-:W3:Y:S01]  /*2510*/  LDG.E.CONSTANT R22, desc[UR20][R28.64+0x1c] ;  /* 0x00001c141c167981 */ /* 0x008ee2000c1e9900 */
[----:B------:R-:W-:-:S03]  /*2520*/  ULEA UR12, UR7, UR14, 0x2 ;  /* 0x0000000e070c7291 */ /* 0x000fc6000f8e10ff */
[----:B--2-4-:R-:W2:Y:S04]  /*2530*/  LDG.E.CONSTANT R5, desc[UR20][R28.64] ;  /* 0x000000141c057981 */ /* 0x014ea8000c1e9900 */
[----:B------:R-:W4:Y:S04]  /*2540*/  LDG.E.CONSTANT R6, desc[UR20][R28.64+0x4] ;  /* 0x000004141c067981 */ /* 0x000f28000c1e9900 */
[----:B------:R-:W4:Y:S04]  /*2550*/  LDG.E.CONSTANT R7, desc[UR20][R28.64+0x8] ;  /* 0x000008141c077981 */ /* 0x000f28000c1e9900 */
[----:B------:R-:W4:Y:S04]  /*2560*/  LDG.E.CONSTANT R4, desc[UR20][R28.64+0x14] ;  /* 0x000014141c047981 */ /* 0x000f28000c1e9900 */
[----:B------:R-:W0:Y:S04]  /*2570*/  LDS.128 R12, [UR12] ;  /* 0x0000000cff0c7984 */ /* 0x000e280008000c00 */
[----:B------:R-:W1:Y:S04]  /*2580*/  LDS.128 R8, [UR12+0x10] ;  /* 0x0000100cff087984 */ /* 0x000e680008000c00 */
[----:B------:R-:W4:Y:S04]  /*2590*/  LDG.E.CONSTANT R17, desc[UR20][R28.64+0x20] ;  /* 0x000020141c117981 */ /* 0x000f28000c1e9900 */
[----:B------:R-:W4:Y:S04]  /*25a0*/  LDG.E.CONSTANT R18, desc[UR20][R28.64+0x24] ;  /* 0x000024141c127981 */ /* 0x000f28000c1e9900 */
[----:B------:R-:W4:Y:S04]  /*25b0*/  LDG.E.CONSTANT R27, desc[UR20][R28.64+0x30] ;  /* 0x000030141c1b7981 */ /* 0x000f28000c1e9900 */
[----:B------:R-:W4:Y:S01]  /*25c0*/  LDG.E.CONSTANT R25, desc[UR20][R28.64+0x38] ;  /* 0x000038141c197981 */ /* 0x000f22000c1e9900 */
[----:B0----5:R-:W-:-:S03]  /*25d0*/  FFMA R15, R23, R16, R15 ;  /* 0x00000010170f7223 */ /* 0x021fc6000000000f */
[----:B------:R-:W4:Y:S01]  /*25e0*/  LDG.E.CONSTANT R16, desc[UR20][R28.64+0x2c] ;  /* 0x00002c141c107981 */ /* 0x000f22000c1e9900 */
[----:B-1----:R-:W-:-:S03]  /*25f0*/  FFMA R8, R23, R19, R8 ;  /* 0x0000001317087223 */ /* 0x002fc60000000008 */
[----:B------:R-:W4:Y:S01]  /*2600*/  LDG.E.CONSTANT R19, desc[UR20][R28.64+0x28] ;  /* 0x000028141c137981 */ /* 0x000f22000c1e9900 */
[----:B------:R-:W-:-:S03]  /*2610*/  FFMA R10, R23, R24, R10 ;  /* 0x00000018170a7223 */ /* 0x000fc6000000000a */
[----:B------:R-:W4:Y:S01]  /*2620*/  LDG.E.CONSTANT R24, desc[UR20][R28.64+0x34] ;  /* 0x000034141c187981 */ /* 0x000f22000c1e9900 */
[----:B---3--:R-:W-:-:S03]  /*2630*/  FFMA R11, R23, R22, R11 ;  /* 0x00000016170b7223 */ /* 0x008fc6000000000b */
[----:B------:R-:W3:Y:S01]  /*2640*/  LDG.E.CONSTANT R22, desc[UR20][R28.64+0x3c] ;  /* 0x00003c141c167981 */ /* 0x000ee2000c1e9900 */
[C---:B--2---:R-:W-:Y:S01]  /*2650*/  FFMA R12, R23.reuse, R5, R12 ;  /* 0x00000005170c7223 */ /* 0x044fe2000000000c */
[C---:B----4-:R-:W-:Y:S01]  /*2660*/  FFMA R13, R23.reuse, R6, R13 ;  /* 0x00000006170d7223 */ /* 0x050fe2000000000d */
[C---:B------:R-:W-:Y:S01]  /*2670*/  FFMA R14, R23.reuse, R7, R14 ;  /* 0x00000007170e7223 */ /* 0x040fe2000000000e */
[C---:B------:R-:W-:Y:S02]  /*2680*/  FFMA R9, R23.reuse, R4, R9 ;  /* 0x0000000417097223 */ /* 0x040fe40000000009 */
[----:B------:R-:W0:Y:S02]  /*2690*/  LDS.128 R4, [UR12+0x20] ;  /* 0x0000200cff047984 */ /* 0x000e240008000c00 */
[C---:B0-----:R-:W-:Y:S01]  /*26a0*/  FFMA R4, R23.reuse, R17, R4 ;  /* 0x0000001117047223 */ /* 0x041fe20000000004 */
[----:B------:R-:W-:Y:S01]  /*26b0*/  FFMA R5, R23, R18, R5 ;  /* 0x0000001217057223 */ /* 0x000fe20000000005 */
[----:B------:R-:W-:Y:S04]  /*26c0*/  STS.128 [UR12], R12 ;  /* 0x0000000cff007988 */ /* 0x000fe80008000c0c */
[----:B------:R-:W-:Y:S01]  /*26d0*/  STS.128 [UR12+0x10], R8 ;  /* 0x00001008ff007988 */ /* 0x000fe20008000c0c */
[----:B------:R-:W-:-:S04]  /*26e0*/  UIADD3 UR7, UPT, UPT, UR7, 0x10, URZ ;  /* 0x0000001007077890 */ /* 0x000fc8000fffe0ff */
[----:B------:R-:W-:Y:S01]  /*26f0*/  UISETP.NE.AND UP2, UPT, UR7, UR8, UPT ;  /* 0x000000080700728c */ /* 0x000fe2000bf45270 */
[C---:B------:R-:W-:Y:S01]  /*2700*/  FFMA R7, R23.reuse, R16, R7 ;  /* 0x0000001017077223 */ /* 0x040fe20000000007 */
[C---:B------:R-:W-:Y:S02]  /*2710*/  FFMA R6, R23.reuse, R19, R6 ;  /* 0x0000001317067223 */ /* 0x040fe40000000006 */
[----:B------:R-:W0:Y:S04]  /*2720*/  LDS.128 R16, [UR12+0x30] ;  /* 0x0000300cff107984 */ /* 0x000e280008000c00 */
[----:B------:R1:W-:Y:S01]  /*2730*/  STS.128 [UR12+0x20], R4 ;  /* 0x00002004ff007988 */ /* 0x0003e20008000c0c */
[C---:B0-----:R-:W-:Y:S01]  /*2740*/  FFMA R16, R23.reuse, R27, R16 ;  /* 0x0000001b17107223 */ /* 0x041fe20000000010 */
[C---:B------:R-:W-:Y:S01]  /*2750*/  FFMA R17, R23.reuse, R24, R17 ;  /* 0x0000001817117223 */ /* 0x040fe20000000011 */
[C---:B------:R-:W-:Y:S01]  /*2760*/  FFMA R18, R23.reuse, R25, R18 ;  /* 0x0000001917127223 */ /* 0x040fe20000000012 */
[----:B---3--:R-:W-:-:S05]  /*2770*/  FFMA R19, R23, R22, R19 ;  /* 0x0000001617137223 */ /* 0x008fca0000000013 */
[----:B------:R1:W-:Y:S01]  /*2780*/  STS.128 [UR12+0x30], R16 ;  /* 0x00003010ff007988 */ /* 0x0003e20008000c0c */
[----:B------:R-:W-:Y:S05]  /*2790*/  BRA.U UP2, `(.L_x_26) ;  /* 0xfffffffd02387547 */ /* 0x000fea000b83ffff */
[----:B------:R-:W-:-:S05]  /*27a0*/  UMOV UR7, UR8 ;  /* 0x0000000800077c82 */ /* 0x000fca0008000000 */
.L_x_25:
[----:B------:R-:W-:Y:S05]  /*27b0*/  BRA.U !UP1, `(.L_x_27) ;  /* 0x0000000509b47547 */ /* 0x000fea000b800000 */
[----:B------:R-:W-:Y:S02]  /*27c0*/  UIADD3 UR12, UPT, UPT, UR11, -0x1, URZ ;  /* 0xffffffff0b0c7890 */ /* 0x000fe4000fffe0ff */
[----:B------:R-:W-:Y:S02]  /*27d0*/  UISETP.NE.AND UP3, UPT, UR27, URZ, UPT ;  /* 0x000000ff1b00728c */ /* 0x000fe4000bf65270 */
[----:B------:R-:W-:-:S09]  /*27e0*/  UISETP.GE.U32.AND UP2, UPT, UR12, 0x7, UPT ;  /* 0x000000070c00788c */ /* 0x000fd2000bf46070 */
[----:B------:R-:W-:Y:S05]  /*27f0*/  BRA.U !UP2, `(.L_x_28) ;  /* 0x000000010ab07547 */ /* 0x000fea000b800000 */
[----:B------:R-:W0:Y:S01]  /*2800*/  LDCU.64 UR18, c[0x0][0x390] ;  /* 0x00007200ff1277ac */ /* 0x000e220008000a00 */
[----:B------:R-:W-:-:S04]  /*2810*/  UIADD3 UR12, UP2, UPT, UR15, UR7, URZ ;  /* 0x000000070f0c7290 */ /* 0x000fc8000ff5e0ff */
[----:B------:R-:W-:Y:S02]  /*2820*/  UIADD3.X UR13, UPT, UPT, URZ, UR16, URZ, UP2, !UPT ;  /* 0x00000010ff0d7290 */ /* 0x000fe400097fe4ff */
[----:B0-----:R-:W-:-:S04]  /*2830*/  ULEA UR14, UP2, UR12, UR18, 0x2 ;  /* 0x000000120c0e7291 */ /* 0x001fc8000f8410ff */
[----:B------:R-:W-:Y:S02]  /*2840*/  ULEA.HI.X UR13, UR12, UR19, UR13, 0x2, UP2 ;  /* 0x000000130c0d7291 */ /* 0x000fe400090f140d */
[----:B-1--4-:R-:W-:-:S04]  /*2850*/  MOV R6, UR14 ;  /* 0x0000000e00067c02 */ /* 0x012fc80008000f00 */
[----:B------:R-:W-:-:S05]  /*2860*/  MOV R7, UR13 ;  /* 0x0000000d00077c02 */ /* 0x000fca0008000f00 */
[----:B------:R-:W4:Y:S04]  /*2870*/  LDG.E.CONSTANT R8, desc[UR20][R6.64] ;  /* 0x0000001406087981 */ /* 0x000f28000c1e9900 */
[----:B------:R-:W4:Y:S04]  /*2880*/  LDG.E.CONSTANT R12, desc[UR20][R6.64+0x4] ;  /* 0x00000414060c7981 */ /* 0x000f28000c1e9900 */
[----:B------:R-:W4:Y:S04]  /*2890*/  LDG.E.CONSTANT R14, desc[UR20][R6.64+0x8] ;  /* 0x00000814060e7981 */ /* 0x000f28000c1e9900 */
[----:B------:R-:W4:Y:S04]  /*28a0*/  LDG.E.CONSTANT R16, desc[UR20][R6.64+0xc] ;  /* 0x00000c1406107981 */ /* 0x000f28000c1e9900 */
[----:B------:R-:W4:Y:S04]  /*28b0*/  LDG.E.CONSTANT R18, desc[UR20][R6.64+0x10] ;  /* 0x0000101406127981 */ /* 0x000f28000c1e9900 */
[----:B---3--:R-:W3:Y:S04]  /*28c0*/  LDG.E.CONSTANT R22, desc[UR20][R6.64+0x14] ;  /* 0x0000141406167981 */ /* 0x008ee8000c1e9900 */
[----:B------:R-:W3:Y:S04]  /*28d0*/  LDG.E.CONSTANT R4, desc[UR20][R6.64+0x18] ;  /* 0x0000181406047981 */ /* 0x000ee8000c1e9900 */
[----:B------:R0:W3:Y:S01]  /*28e0*/  LDG.E.CONSTANT R24, desc[UR20][R6.64+0x1c] ;  /* 0x00001c1406187981 */ /* 0x0000e2000c1e9900 */
[----:B------:R-:W1:Y:S01]  /*28f0*/  S2UR UR13, SR_CgaCtaId ;  /* 0x00000000000d79c3 */ /* 0x000e620000008800 */
[----:B------:R-:W-:-:S02]  /*2900*/  UMOV UR12, 0x400 ;  /* 0x00000400000c7882 */ /* 0x000fc40000000000 */
[----:B-1----:R-:W-:-:S04]  /*2910*/  ULEA UR12, UR13, UR12, 0x18 ;  /* 0x0000000c0d0c7291 */ /* 0x002fc8000f8ec0ff */
[----:B------:R-:W-:Y:S02]  /*2920*/  ULEA UR12, UR7, UR12, 0x2 ;  /* 0x0000000c070c7291 */ /* 0x000fe4000f8e10ff */
[----:B------:R-:W-:-:S07]  /*2930*/  UIADD3 UR7, UPT, UPT, UR7, 0x8, URZ ;  /* 0x0000000807077890 */ /* 0x000fce000fffe0ff */
[----:B------:R-:W4:Y:S04]  /*2940*/  LDS R10, [UR12] ;  /* 0x0000000cff0a7984 */ /* 0x000f280008000800 */
[----:B------:R-:W1:Y:S04]  /*2950*/  LDS R9, [UR12+0x4] ;  /* 0x0000040cff097984 */ /* 0x000e680008000800 */
[----:B------:R-:W1:Y:S04]  /*2960*/  LDS R11, [UR12+0x8] ;  /* 0x0000080cff0b7984 */ /* 0x000e680008000800 */
[----:B------:R-:W1:Y:S04]  /*2970*/  LDS R26, [UR12+0xc] ;  /* 0x00000c0cff1a7984 */ /* 0x000e680008000800 */
[----:B--2---:R-:W2:Y:S04]  /*2980*/  LDS R5, [UR12+0x10] ;  /* 0x0000100cff057984 */ /* 0x004ea80008000800 */
[----:B------:R-:W3:Y:S04]  /*2990*/  LDS R13, [UR12+0x14] ;  /* 0x0000140cff0d7984 */ /* 0x000ee80008000800 */
[----:B0-----:R-:W0:Y:S04]  /*29a0*/  LDS R7, [UR12+0x18] ;  /* 0x0000180cff077984 */ /* 0x001e280008000800 */
[----:B------:R-:W0:Y:S01]  /*29b0*/  LDS R15, [UR12+0x1c] ;  /* 0x00001c0cff0f7984 */ /* 0x000e220008000800 */
[C---:B----45:R-:W-:Y:S01]  /*29c0*/  FFMA R8, R23.reuse, R8, R10 ;  /* 0x0000000817087223 */ /* 0x070fe2000000000a */
[----:B-1----:R-:W-:-:S04]  /*29d0*/  FFMA R12, R23, R12, R9 ;  /* 0x0000000c170c7223 */ /* 0x002fc80000000009 */
[----:B------:R1:W-:Y:S01]  /*29e0*/  STS [UR12], R8 ;  /* 0x00000008ff007988 */ /* 0x0003e2000800080c */
[----:B------:R-:W-:-:S03]  /*29f0*/  FFMA R14, R23, R14, R11 ;  /* 0x0000000e170e7223 */ /* 0x000fc6000000000b */
[----:B------:R1:W-:Y:S01]  /*2a00*/  STS [UR12+0x4], R12 ;  /* 0x0000040cff007988 */ /* 0x0003e2000800080c */
[----:B------:R-:W-:-:S03]  /*2a10*/  FFMA R16, R23, R16, R26 ;  /* 0x0000001017107223 */ /* 0x000fc6000000001a */
[----:B------:R1:W-:Y:S01]  /*2a20*/  STS [UR12+0x8], R14 ;  /* 0x0000080eff007988 */ /* 0x0003e2000800080c */
[----:B--2---:R-:W-:-:S03]  /*2a30*/  FFMA R5, R23, R18, R5 ;  /* 0x0000001217057223 */ /* 0x004fc60000000005 */
[----:B------:R1:W-:Y:S01]  /*2a40*/  STS [UR12+0xc], R16 ;  /* 0x00000c10ff007988 */ /* 0x0003e2000800080c */
[----:B---3--:R-:W-:-:S03]  /*2a50*/  FFMA R22, R23, R22, R13 ;  /* 0x0000001617167223 */ /* 0x008fc6000000000d */
[----:B------:R1:W-:Y:S01]  /*2a60*/  STS [UR12+0x10], R5 ;  /* 0x00001005ff007988 */ /* 0x0003e2000800080c */
[----:B0-----:R-:W-:-:S03]  /*2a70*/  FFMA R4, R23, R4, R7 ;  /* 0x0000000417047223 */ /* 0x001fc60000000007 */
[----:B------:R1:W-:Y:S01]  /*2a80*/  STS [UR12+0x14], R22 ;  /* 0x00001416ff007988 */ /* 0x0003e2000800080c */
[----:B------:R-:W-:-:S03]  /*2a90*/  FFMA R24, R23, R24, R15 ;  /* 0x0000001817187223 */ /* 0x000fc6000000000f */
[----:B------:R1:W-:Y:S04]  /*2aa0*/  STS [UR12+0x18], R4 ;  /* 0x00001804ff007988 */ /* 0x0003e8000800080c */
[----:B------:R1:W-:Y:S02]  /*2ab0*/  STS [UR12+0x1c], R24 ;  /* 0x00001c18ff007988 */ /* 0x0003e4000800080c */
.L_x_28:
        /* <DEDUP_REMOVED lines=10> */
[----:B-1-34-:R-:W-:-:S04]  /*2b60*/  MOV R4, UR18 ;  /* 0x0000001200047c02 */ /* 0x01afc80008000f00 */
[----:B--2---:R-:W-:-:S05]  /*2b70*/  MOV R5, UR13 ;  /* 0x0000000d00057c02 */ /* 0x004fca0008000f00 */
[----:B------:R-:W2:Y:S04]  /*2b80*/  LDG.E.CONSTANT R7, desc[UR20][R4.64] ;  /* 0x0000001404077981 */ /* 0x000ea8000c1e9900 */
[----:B------:R-:W3:Y:S04]  /*2b90*/  LDG.E.CONSTANT R9, desc[UR20][R4.64+0x4] ;  /* 0x0000041404097981 */ /* 0x000ee8000c1e9900 */
[----:B------:R-:W4:Y:S04]  /*2ba0*/  LDG.E.CONSTANT R11, desc[UR20][R4.64+0x8] ;  /* 0x00000814040b7981 */ /* 0x000f28000c1e9900 */
[----:B------:R4:W4:Y:S01]  /*2bb0*/  LDG.E.CONSTANT R13, desc[UR20][R4.64+0xc] ;  /* 0x00000c14040d7981 */ /* 0x000922000c1e9900 */
[----:B------:R-:W0:Y:S01]  /*2bc0*/  S2UR UR13, SR_CgaCtaId ;  /* 0x00000000000d79c3 */ /* 0x000e220000008800 */
[----:B------:R-:W-:-:S02]  /*2bd0*/  UMOV UR12, 0x400 ;  /* 0x00000400000c7882 */ /* 0x000fc40000000000 */
[----:B0-----:R-:W-:-:S04]  /*2be0*/  ULEA UR12, UR13, UR12, 0x18 ;  /* 0x0000000c0d0c7291 */ /* 0x001fc8000f8ec0ff */
[----:B------:R-:W-:Y:S02]  /*2bf0*/  ULEA UR12, UR7, UR12, 0x2 ;  /* 0x0000000c070c7291 */ /* 0x000fe4000f8e10ff */
[----:B------:R-:W-:-:S07]  /*2c00*/  UIADD3 UR7, UPT, UPT, UR7, 0x4, URZ ;  /* 0x0000000407077890 */ /* 0x000fce000fffe0ff */
[----:B------:R-:W2:Y:S04]  /*2c10*/  LDS R6, [UR12] ;  /* 0x0000000cff067984 */ /* 0x000ea80008000800 */
[----:B------:R-:W3:Y:S04]  /*2c20*/  LDS R8, [UR12+0x4] ;  /* 0x0000040cff087984 */ /* 0x000ee80008000800 */
[----:B------:R-:W4:Y:S04]  /*2c30*/  LDS R10, [UR12+0x8] ;  /* 0x0000080cff0a7984 */ /* 0x000f280008000800 */
[----:B------:R-:W0:Y:S01]  /*2c40*/  LDS R12, [UR12+0xc] ;  /* 0x00000c0cff0c7984 */ /* 0x000e220008000800 */
[C---:B--2--5:R-:W-:Y:S01]  /*2c50*/  FFMA R6, R23.reuse, R7, R6 ;  /* 0x0000000717067223 */ /* 0x064fe20000000006 */
[----:B---3--:R-:W-:-:S04]  /*2c60*/  FFMA R7, R23, R9, R8 ;  /* 0x0000000917077223 */ /* 0x008fc80000000008 */
[----:B------:R1:W-:Y:S01]  /*2c70*/  STS [UR12], R6 ;  /* 0x00000006ff007988 */ /* 0x0003e2000800080c */
[----:B----4-:R-:W-:-:S03]  /*2c80*/  FFMA R4, R23, R11, R10 ;  /* 0x0000000b17047223 */ /* 0x010fc6000000000a */
[----:B------:R1:W-:Y:S01]  /*2c90*/  STS [UR12+0x4], R7 ;  /* 0x00000407ff007988 */ /* 0x0003e2000800080c */
[----:B0-----:R-:W-:-:S03]  /*2ca0*/  FFMA R5, R23, R13, R12 ;  /* 0x0000000d17057223 */ /* 0x001fc6000000000c */
[----:B------:R1:W-:Y:S04]  /*2cb0*/  STS [UR12+0x8], R4 ;  /* 0x00000804ff007988 */ /* 0x0003e8000800080c */
[----:B------:R1:W-:Y:S02]  /*2cc0*/  STS [UR12+0xc], R5 ;  /* 0x00000c05ff007988 */ /* 0x0003e4000800080c */
.L_x_29:
        /* <DEDUP_REMOVED lines=8> */
[----:B------:R-:W2:Y:S01]  /*2d50*/  LDG.E.CONSTANT R6, desc[UR20][R4.64] ;  /* 0x0000001404067981 */ /* 0x000ea2000c1e9900 */
[----:B------:R-:W0:Y:S01]  /*2d60*/  S2UR UR13, SR_CgaCtaId ;  /* 0x00000000000d79c3 */ /* 0x000e220000008800 */
[----:B------:R-:W-:Y:S01]  /*2d70*/  UMOV UR12, 0x400 ;  /* 0x00000400000c7882 */ /* 0x000fe20000000000 */
[----:B------:R-:W-:Y:S02]  /*2d80*/  UISETP.NE.AND UP2, UPT, UR28, 0x1, UPT ;  /* 0x000000011c00788c */ /* 0x000fe4000bf45270 */
[----:B0-----:R-:W-:-:S04]  /*2d90*/  ULEA UR12, UR13, UR12, 0x18 ;  /* 0x0000000c0d0c7291 */ /* 0x001fc8000f8ec0ff */
[----:B------:R-:W-:-:S09]  /*2da0*/  ULEA UR7, UR7, UR12, 0x2 ;  /* 0x0000000c07077291 */ /* 0x000fd2000f8e10ff */
[----:B------:R-:W2:Y:S02]  /*2db0*/  LDS R8, [UR7] ;  /* 0x00000007ff087984 */ /* 0x000ea40008000800 */
[----:B--2--5:R-:W-:-:S05]  /*2dc0*/  FFMA R6, R23, R6, R8 ;  /* 0x0000000617067223 */ /* 0x024fca0000000008 */
[----:B------:R0:W-:Y:S01]  /*2dd0*/  STS [UR7], R6 ;  /* 0x00000006ff007988 */ /* 0x0001e20008000807 */
[----:B------:R-:W-:Y:S05]  /*2de0*/  BRA.U !UP2, `(.L_x_27) ;  /* 0x000000010a287547 */ /* 0x000fea000b800000 */
[----:B------:R-:W-:Y:S01]  /*2df0*/  UISETP.NE.AND UP2, UPT, UR28, 0x2, UPT ;  /* 0x000000021c00788c */ /* 0x000fe2000bf45270 */
[----:B0-----:R-:W2:Y:S04]  /*2e00*/  LDG.E.CONSTANT R6, desc[UR20][R4.64+0x4] ;  /* 0x0000041404067981 */ /* 0x001ea8000c1e9900 */
[----:B------:R-:W2:Y:S01]  /*2e10*/  LDS R10, [UR7+0x4] ;  /* 0x00000407ff0a7984 */ /* 0x000ea20008000800 */
[----:B------:R-:W-:-:S13]  /*2e20*/  PLOP3.LUT P0, PT, PT, PT, UP2, 0x80, 0x8 ;  /* 0x000000000008781c */ /* 0x000fda0003f0f028 */
[----:B------:R-:W3:Y:S04]  /*2e30*/  @P0 LDG.E.CONSTANT R8, desc[UR20][R4.64+0x8] ;  /* 0x0000081404080981 */ /* 0x000ee8000c1e9900 */
[----:B------:R-:W3:Y:S01]  /*2e40*/  @P0 LDS R7, [UR7+0x8] ;  /* 0x00000807ff070984 */ /* 0x000ee20008000800 */
[----:B--2---:R-:W-:-:S05]  /*2e50*/  FFMA R6, R23, R6, R10 ;  /* 0x0000000617067223 */ /* 0x004fca000000000a */
[----:B------:R0:W-:Y:S01]  /*2e60*/  STS [UR7+0x4], R6 ;  /* 0x00000406ff007988 */ /* 0x0001e20008000807 */
[----:B---3--:R-:W-:-:S05]  /*2e70*/  @P0 FFMA R8, R23, R8, R7 ;  /* 0x0000000817080223 */ /* 0x008fca0000000007 */
[----:B------:R0:W-:Y:S02]  /*2e80*/  @P0 STS [UR7+0x8], R8 ;  /* 0x00000808ff000988 */ /* 0x0001e40008000807 */
.L_x_27:
[----:B------:R-:W-:-:S04]  /*2e90*/  UIADD3 UR6, UPT, UPT, UR6, 0x1, URZ ;  /* 0x0000000106067890 */ /* 0x000fc8000fffe0ff */
[----:B------:R-:W-:-:S09]  /*2ea0*/  UISETP.NE.AND UP2, UPT, UR6, UR29, UPT ;  /* 0x0000001d0600728c */ /* 0x000fd2000bf45270 */
[----:B------:R-:W-:Y:S05]  /*2eb0*/  BRA.U UP2, `(.L_x_30) ;  /* 0xfffffff502387547 */ /* 0x000fea000b83ffff */
.L_x_19:
[----:B------:R-:W-:Y:S01]  /*2ec0*/  UIADD3 UR5, UPT, UPT, UR5, 0x1, URZ ;  /* 0x0000000105057890 */ /* 0x000fe2000fffe0ff */
[----:B------:R-:W-:Y:S01]  /*2ed0*/  IADD3 R3, PT, PT, R3, 0x1, RZ ;  /* 0x0000000103037810 */ /* 0x000fe20007ffe0ff */
[----:B------:R-:W-:Y:S01]  /*2ee0*/  UIADD3 UR6, UPT, UPT, UR10, UR30, URZ ;  /* 0x0000001e0a067290 */ /* 0x000fe2000fffe0ff */
[----:B------:R-:W-:Y:S01]  /*2ef0*/  IADD3 R20, PT, PT, R20, 0x1, RZ ;  /* 0x0000000114147810 */ /* 0x000fe20007ffe0ff */
[----:B------:R-:W-:Y:S01]  /*2f00*/  UIADD3 UR4, UPT, UPT, UR4, -UR30, URZ ;  /* 0x8000001e04047290 */ /* 0x000fe2000fffe0ff */
[----:B------:R-:W-:Y:S02]  /*2f10*/  MOV R9, R2 ;  /* 0x0000000200097202 */ /* 0x000fe40000000f00 */
[----:B------:R-:W-:-:S13]  /*2f20*/  ISETP.NE.AND P0, PT, R0, UR5, PT ;  /* 0x0000000500007c0c */ /* 0x000fda000bf05270 */
[----:B------:R-:W-:Y:S05]  /*2f30*/  @P0 BRA `(.L_x_31) ;  /* 0xffffffd800040947 */ /* 0x000fea000383ffff */
.L_x_6:
[----:B------:R-:W-:Y:S01]  /*2f40*/  IADD3 R0, PT, PT, R21, 0x1800000, RZ ;  /* 0x0180000015007810 */ /* 0x000fe20007ffe0ff */
[----:B------:R-:W0:Y:S03]  /*2f50*/  LDCU UR4, c[0x0][0x3ac] ;  /* 0x00007580ff0477ac */ /* 0x000e260008000800 */
[----:B------:R-:W-:-:S04]  /*2f60*/  LOP3.LUT R0, R0, 0x7f800000, RZ, 0xc0, !PT ;  /* 0x7f80000000007812 */ /* 0x000fc800078ec0ff */
[----:B------:R-:W-:Y:S01]  /*2f70*/  ISETP.GT.U32.AND P0, PT, R0, 0x1ffffff, PT ;  /* 0x01ffffff0000780c */ /* 0x000fe20003f04070 */
[----:B0-----:R-:W-:-:S12]  /*2f80*/  UISETP.GE.AND UP0, UPT, UR4, 0x1, UPT ;  /* 0x000000010400788c */ /* 0x001fd8000bf06270 */
[----:B------:R-:W-:Y:S05]  /*2f90*/  @P0 BRA `(.L_x_32) ;  /* 0x00000000000c0947 */ /* 0x000fea0003800000 */
[----:B------:R-:W-:-:S07]  /*2fa0*/  MOV R2, 0x2fc0 ;  /* 0x00002fc000027802 */ /* 0x000fce0000000f00 */
[----:B-12345:R-:W-:Y:S05]  /*2fb0*/  CALL.REL.NOINC `($__internal_0_$__cuda_sm20_rcp_rn_f32_slowpath) ;  /* 0x0000000c00d87944 */ /* 0x03efea0003c00000 */
[----:B------:R-:W-:Y:S05]  /*2fc0*/  BRA `(.L_x_33) ;  /* 0x0000000000107947 */ /* 0x000fea0003800000 */
.L_x_32:
[----:B------:R-:W0:Y:S02]  /*2fd0*/  MUFU.RCP R0, R21 ;  /* 0x0000001500007308 */ /* 0x000e240000001000 */
[----:B0-----:R-:W-:-:S04]  /*2fe0*/  FFMA R2, R0, R21, -1 ;  /* 0xbf80000000027423 */ /* 0x001fc80000000015 */
[----:B------:R-:W-:-:S04]  /*2ff0*/  FADD.FTZ R3, -R2, -RZ ;  /* 0x800000ff02037221 */ /* 0x000fc80000010100 */
[----:B------:R-:W-:-:S07]  /*3000*/  FFMA R0, R0, R3, R0 ;  /* 0x0000000300007223 */ /* 0x000fce0000000000 */
.L_x_33:
[----:B------:R-:W-:Y:S05]  /*3010*/  BRA.U !UP0, `(.L_x_34) ;  /* 0x0000000508b87547 */ /* 0x000fea000b800000 */
[----:B------:R-:W0:Y:S02]  /*3020*/  LDCU UR6, c[0x0][0x3ac] ;  /* 0x00007580ff0677ac */ /* 0x000e240008000800 */
[----:B0-----:R-:W-:Y:S02]  /*3030*/  UIADD3 UR4, UPT, UPT, UR6, -0x1, URZ ;  /* 0xffffffff06047890 */ /* 0x001fe4000fffe0ff */
[----:B------:R-:W-:Y:S02]  /*3040*/  ULOP3.LUT UR8, UR6, 0xf, URZ, 0xc0, !UPT ;  /* 0x0000000f06087892 */ /* 0x000fe4000f8ec0ff */
[----:B------:R-:W-:Y:S02]  /*3050*/  UISETP.GE.U32.AND UP0, UPT, UR4, 0xf, UPT ;  /* 0x0000000f0400788c */ /* 0x000fe4000bf06070 */
[----:B------:R-:W-:Y:S01]  /*3060*/  UISETP.NE.AND UP1, UPT, UR8, URZ, UPT ;  /* 0x000000ff0800728c */ /* 0x000fe2000bf25270 */
[----:B------:R-:W-:-:S06]  /*3070*/  UMOV UR4, URZ ;  /* 0x000000ff00047c82 */ /* 0x000fcc0008000000 */
[----:B------:R-:W-:Y:S05]  /*3080*/  BRA.U !UP0, `(.L_x_35) ;  /* 0x0000000108887547 */ /* 0x000fea000b800000 */
[----:B------:R-:W0:Y:S01]  /*3090*/  S2UR UR7, SR_CgaCtaId ;  /* 0x00000000000779c3 */ /* 0x000e220000008800 */
[----:B------:R-:W-:Y:S01]  /*30a0*/  UMOV UR5, 0x400 ;  /* 0x0000040000057882 */ /* 0x000fe20000000000 */
[----:B------:R-:W-:Y:S02]  /*30b0*/  ULOP3.LUT UR4, UR6, 0x7ffffff0, URZ, 0xc0, !UPT ;  /* 0x7ffffff006047892 */ /* 0x000fe4000f8ec0ff */
[----:B0-----:R-:W-:Y:S02]  /*30c0*/  ULEA UR5, UR7, UR5, 0x18 ;  /* 0x0000000507057291 */ /* 0x001fe4000f8ec0ff */
[----:B------:R-:W-:Y:S02]  /*30d0*/  UIADD3 UR7, UPT, UPT, -UR4, URZ, URZ ;  /* 0x000000ff04077290 */ /* 0x000fe4000fffe1ff */
[----:B------:R-:W-:-:S12]  /*30e0*/  UIADD3 UR5, UPT, UPT, UR5, 0x20, URZ ;  /* 0x0000002005057890 */ /* 0x000fd8000fffe0ff */
.L_x_36:
[----:B01----:R-:W0:Y:S01]  /*30f0*/  LDS.128 R16, [UR5+-0x20] ;  /* 0xffffe005ff107984 */ /* 0x003e220008000c00 */
[----:B------:R-:W-:-:S03]  /*3100*/  UIADD3 UR7, UPT, UPT, UR7, 0x10, URZ ;  /* 0x0000001007077890 */ /* 0x000fc6000fffe0ff */
[----:B------:R-:W1:Y:S01]  /*3110*/  LDS.128 R24, [UR5+-0x10] ;  /* 0xfffff005ff187984 */ /* 0x000e620008000c00 */
[----:B------:R-:W-:-:S03]  /*3120*/  UISETP.NE.AND UP0, UPT, UR7, URZ, UPT ;  /* 0x000000ff0700728c */ /* 0x000fc6000bf05270 */
[----:B--234-:R-:W2:Y:S04]  /*3130*/  LDS.128 R4, [UR5] ;  /* 0x00000005ff047984 */ /* 0x01cea80008000c00 */
[----:B------:R-:W3:Y:S01]  /*3140*/  LDS.128 R12, [UR5+0x10] ;  /* 0x00001005ff0c7984 */ /* 0x000ee20008000c00 */
[-C--:B0-----:R-:W-:Y:S01]  /*3150*/  FMUL R16, R16, R0.reuse ;  /* 0x0000000010107220 */ /* 0x081fe20000400000 */
[-C--:B------:R-:W-:Y:S01]  /*3160*/  FMUL R17, R17, R0.reuse ;  /* 0x0000000011117220 */ /* 0x080fe20000400000 */
[-C--:B------:R-:W-:Y:S01]  /*3170*/  FMUL R18, R18, R0.reuse ;  /* 0x0000000012127220 */ /* 0x080fe20000400000 */
[-C--:B------:R-:W-:Y:S01]  /*3180*/  FMUL R19, R19, R0.reuse ;  /* 0x0000000013137220 */ /* 0x080fe20000400000 */
[-C--:B-1----:R-:W-:Y:S01]  /*3190*/  FMUL R24, R24, R0.reuse ;  /* 0x0000000018187220 */ /* 0x082fe20000400000 */
[-C--:B------:R-:W-:Y:S01]  /*31a0*/  FMUL R25, R25, R0.reuse ;  /* 0x0000000019197220 */ /* 0x080fe20000400000 */
[-C--:B------:R-:W-:Y:S01]  /*31b0*/  FMUL R26, R26, R0.reuse ;  /* 0x000000001a1a7220 */ /* 0x080fe20000400000 */
[-C--:B------:R-:W-:Y:S01]  /*31c0*/  FMUL R27, R27, R0.reuse ;  /* 0x000000001b1b7220 */ /* 0x080fe20000400000 */
[-C--:B--2---:R-:W-:Y:S01]  /*31d0*/  FMUL R4, R4, R0.reuse ;  /* 0x0000000004047220 */ /* 0x084fe20000400000 */
[-C--:B------:R-:W-:Y:S01]  /*31e0*/  FMUL R5, R5, R0.reuse ;  /* 0x0000000005057220 */ /* 0x080fe20000400000 */
[-C--:B------:R-:W-:Y:S01]  /*31f0*/  FMUL R6, R6, R0.reuse ;  /* 0x0000000006067220 */ /* 0x080fe20000400000 */
[-C--:B------:R-:W-:Y:S01]  /*3200*/  FMUL R7, R7, R0.reuse ;  /* 0x0000000007077220 */ /* 0x080fe20000400000 */
[-C--:B---3--:R-:W-:Y:S01]  /*3210*/  FMUL R12, R12, R0.reuse ;  /* 0x000000000c0c7220 */ /* 0x088fe20000400000 */
[-C--:B------:R-:W-:Y:S01]  /*3220*/  FMUL R13, R13, R0.reuse ;  /* 0x000000000d0d7220 */ /* 0x080fe20000400000 */
[-C--:B------:R-:W-:Y:S01]  /*3230*/  FMUL R14, R14, R0.reuse ;  /* 0x000000000e0e7220 */ /* 0x080fe20000400000 */
[----:B------:R-:W-:Y:S01]  /*3240*/  FMUL R15, R15, R0 ;  /* 0x000000000f0f7220 */ /* 0x000fe20000400000 */
[----:B------:R0:W-:Y:S04]  /*3250*/  STS.128 [UR5+-0x20], R16 ;  /* 0xffffe010ff007988 */ /* 0x0001e80008000c05 */
[----:B------:R0:W-:Y:S04]  /*3260*/  STS.128 [UR5+-0x10], R24 ;  /* 0xfffff018ff007988 */ /* 0x0001e80008000c05 */
[----:B------:R0:W-:Y:S04]  /*3270*/  STS.128 [UR5], R4 ;  /* 0x00000004ff007988 */ /* 0x0001e80008000c05 */
[----:B------:R0:W-:Y:S01]  /*3280*/  STS.128 [UR5+0x10], R12 ;  /* 0x0000100cff007988 */ /* 0x0001e20008000c05 */
[----:B------:R-:W-:Y:S01]  /*3290*/  UIADD3 UR5, UPT, UPT, UR5, 0x40, URZ ;  /* 0x0000004005057890 */ /* 0x000fe2000fffe0ff */
[----:B------:R-:W-:Y:S11]  /*32a0*/  BRA.U UP0, `(.L_x_36) ;  /* 0xfffffffd00907547 */ /* 0x000ff6000b83ffff */
.L_x_35:
        /* <DEDUP_REMOVED lines=10> */
[----:B-12-4-:R-:W0:Y:S04]  /*3350*/  LDS R5, [UR5+0x4] ;  /* 0x00000405ff057984 */ /* 0x016e280008000800 */
[----:B------:R-:W1:Y:S04]  /*3360*/  LDS R3, [UR5] ;  /* 0x00000005ff037984 */ /* 0x000e680008000800 */
[----:B------:R-:W3:Y:S04]  /*3370*/  LDS R11, [UR5+0x8] ;  /* 0x00000805ff0b7984 */ /* 0x000ee80008000800 */
[----:B------:R-:W2:Y:S04]  /*3380*/  LDS R13, [UR5+0xc] ;  /* 0x00000c05ff0d7984 */ /* 0x000ea80008000800 */
[----:B------:R-:W4:Y:S04]  /*3390*/  LDS R7, [UR5+0x10] ;  /* 0x00001005ff077984 */ /* 0x000f280008000800 */
[----:B------:R-:W4:Y:S04]  /*33a0*/  LDS R15, [UR5+0x14] ;  /* 0x00001405ff0f7984 */ /* 0x000f280008000800 */
[----:B------:R-:W4:Y:S04]  /*33b0*/  LDS R17, [UR5+0x18] ;  /* 0x00001805ff117984 */ /* 0x000f280008000800 */
[----:B------:R-:W4:Y:S01]  /*33c0*/  LDS R19, [UR5+0x1c] ;  /* 0x00001c05ff137984 */ /* 0x000f220008000800 */
[----:B0-----:R-:W-:Y:S01]  /*33d0*/  FMUL R2, R0, R5 ;  /* 0x0000000500027220 */ /* 0x001fe20000400000 */
[----:B-1----:R-:W-:-:S04]  /*33e0*/  FMUL R3, R3, R0 ;  /* 0x0000000003037220 */ /* 0x002fc80000400000 */
[----:B------:R0:W-:Y:S01]  /*33f0*/  STS [UR5+0x4], R2 ;  /* 0x00000402ff007988 */ /* 0x0001e20008000805 */
[----:B---3--:R-:W-:-:S03]  /*3400*/  FMUL R4, R0, R11 ;  /* 0x0000000b00047220 */ /* 0x008fc60000400000 */
[----:B------:R0:W-:Y:S01]  /*3410*/  STS [UR5], R3 ;  /* 0x00000003ff007988 */ /* 0x0001e20008000805 */
[----:B--2---:R-:W-:-:S03]  /*3420*/  FMUL R5, R0, R13 ;  /* 0x0000000d00057220 */ /* 0x004fc60000400000 */
[----:B------:R0:W-:Y:S01]  /*3430*/  STS [UR5+0x8], R4 ;  /* 0x00000804ff007988 */ /* 0x0001e20008000805 */
[----:B----4-:R-:W-:-:S03]  /*3440*/  FMUL R7, R7, R0 ;  /* 0x0000000007077220 */ /* 0x010fc60000400000 */
[----:B------:R0:W-:Y:S01]  /*3450*/  STS [UR5+0xc], R5 ;  /* 0x00000c05ff007988 */ /* 0x0001e20008000805 */
[----:B------:R-:W-:-:S03]  /*3460*/  FMUL R6, R0, R15 ;  /* 0x0000000f00067220 */ /* 0x000fc60000400000 */
[----:B------:R0:W-:Y:S01]  /*3470*/  STS [UR5+0x10], R7 ;  /* 0x00001007ff007988 */ /* 0x0001e20008000805 */
[----:B------:R-:W-:-:S03]  /*3480*/  FMUL R8, R0, R17 ;  /* 0x0000001100087220 */ /* 0x000fc60000400000 */
[----:B------:R0:W-:Y:S01]  /*3490*/  STS [UR5+0x14], R6 ;  /* 0x00001406ff007988 */ /* 0x0001e20008000805 */
[----:B------:R-:W-:-:S03]  /*34a0*/  FMUL R10, R0, R19 ;  /* 0x00000013000a7220 */ /* 0x000fc60000400000 */
[----:B------:R0:W-:Y:S04]  /*34b0*/  STS [UR5+0x18], R8 ;  /* 0x00001808ff007988 */ /* 0x0001e80008000805 */
[----:B------:R0:W-:Y:S02]  /*34c0*/  STS [UR5+0x1c], R10 ;  /* 0x00001c0aff007988 */ /* 0x0001e40008000805 */
.L_x_37:
        /* <DEDUP_REMOVED lines=13> */
[----:B------:R-:W2:Y:S01]  /*35a0*/  LDS R11, [UR6+0xc] ;  /* 0x00000c06ff0b7984 */ /* 0x000ea20008000800 */
[----:B0-----:R-:W-:Y:S01]  /*35b0*/  FMUL R2, R0, R5 ;  /* 0x0000000500027220 */ /* 0x001fe20000400000 */
[----:B-1----:R-:W-:-:S04]  /*35c0*/  FMUL R3, R3, R0 ;  /* 0x0000000003037220 */ /* 0x002fc80000400000 */
[----:B------:R0:W-:Y:S01]  /*35d0*/  STS [UR6+0x4], R2 ;  /* 0x00000402ff007988 */ /* 0x0001e20008000806 */
[----:B---3--:R-:W-:-:S03]  /*35e0*/  FMUL R4, R0, R7 ;  /* 0x0000000700047220 */ /* 0x008fc60000400000 */
[----:B------:R0:W-:Y:S01]  /*35f0*/  STS [UR6], R3 ;  /* 0x00000003ff007988 */ /* 0x0001e20008000806 */
[----:B--2---:R-:W-:-:S03]  /*3600*/  FMUL R5, R0, R11 ;  /* 0x0000000b00057220 */ /* 0x004fc60000400000 */
[----:B------:R0:W-:Y:S04]  /*3610*/  STS [UR6+0x8], R4 ;  /* 0x00000804ff007988 */ /* 0x0001e80008000806 */
[----:B------:R0:W-:Y:S02]  /*3620*/  STS [UR6+0xc], R5 ;  /* 0x00000c05ff007988 */ /* 0x0001e40008000806 */
.L_x_38:
[----:B------:R-:W-:Y:S05]  /*3630*/  BRA.U !UP1, `(.L_x_34) ;  /* 0x0000000109307547 */ /* 0x000fea000b800000 */
[----:B------:R-:W1:Y:S01]  /*3640*/  S2UR UR7, SR_CgaCtaId ;  /* 0x00000000000779c3 */ /* 0x000e620000008800 */
[----:B------:R-:W-:Y:S01]  /*3650*/  UMOV UR6, 0x400 ;  /* 0x0000040000067882 */ /* 0x000fe20000000000 */
[----:B------:R-:W-:Y:S02]  /*3660*/  UIADD3 UR5, UPT, UPT, -UR5, URZ, URZ ;  /* 0x000000ff05057290 */ /* 0x000fe4000fffe1ff */
[----:B-1----:R-:W-:-:S04]  /*3670*/  ULEA UR6, UR7, UR6, 0x18 ;  /* 0x0000000607067291 */ /* 0x002fc8000f8ec0ff */
[----:B------:R-:W-:-:S12]  /*3680*/  ULEA UR4, UR4, UR6, 0x2 ;  /* 0x0000000604047291 */ /* 0x000fd8000f8e10ff */
.L_x_39:
[----:B0-----:R-:W0:Y:S01]  /*3690*/  LDS R3, [UR4] ;  /* 0x00000004ff037984 */ /* 0x001e220008000800 */
[----:B------:R-:W-:-:S04]  /*36a0*/  UIADD3 UR5, UPT, UPT, UR5, 0x1, URZ ;  /* 0x0000000105057890 */ /* 0x000fc8000fffe0ff */
[----:B------:R-:W-:Y:S01]  /*36b0*/  UISETP.NE.AND UP0, UPT, UR5, URZ, UPT ;  /* 0x000000ff0500728c */ /* 0x000fe2000bf05270 */
[----:B0-----:R-:W-:-:S05]  /*36c0*/  FMUL R3, R3, R0 ;  /* 0x0000000003037220 */ /* 0x001fca0000400000 */
[----:B------:R0:W-:Y:S01]  /*36d0*/  STS [UR4], R3 ;  /* 0x00000003ff007988 */ /* 0x0001e20008000804 */
[----:B------:R-:W-:Y:S02]  /*36e0*/  UIADD3 UR4, UPT, UPT, UR4, 0x4, URZ ;  /* 0x0000000404047890 */ /* 0x000fe4000fffe0ff */
[----:B------:R-:W-:Y:S10]  /*36f0*/  BRA.U UP0, `(.L_x_39) ;  /* 0xfffffffd00e47547 */ /* 0x000ff4000b83ffff */
.L_x_34:
[C---:B------:R-:W-:Y:S01]  /*3700*/  FSETP.GEU.AND P0, PT, R21.reuse, 1.175494350822287508e-38, PT ;  /* 0x008000001500780b */ /* 0x040fe20003f0e000 */
[----:B0-----:R-:W-:Y:S01]  /*3710*/  HFMA2 R3, -RZ, RZ, 1.5048828125, 33.21875 ;  /* 0x3e055027ff037431 */ /* 0x001fe200000001ff */
[----:B------:R-:W0:Y:S11]  /*3720*/  LDCU UR8, c[0x0][0x3ac] ;  /* 0x00007580ff0877ac */ /* 0x000e360008000800 */
[----:B------:R-:W-:-:S05]  /*3730*/  @!P0 FMUL R21, R21, 8388608 ;  /* 0x4b00000015158820 */ /* 0x000fca0000400000 */
[----:B------:R-:W-:Y:S01]  /*3740*/  IADD3 R0, PT, PT, R21, -0x3f2aaaab, RZ ;  /* 0xc0d5555515007810 */ /* 0x000fe20007ffe0ff */
[----:B0-----:R-:W-:-:S03]  /*3750*/  UISETP.GE.AND UP0, UPT, UR8, 0x1, UPT ;  /* 0x000000010800788c */ /* 0x001fc6000bf06270 */
[----:B------:R-:W-:-:S04]  /*3760*/  LOP3.LUT R2, R0, 0xff800000, RZ, 0xc0, !PT ;  /* 0xff80000000027812 */ /* 0x000fc800078ec0ff */
[----:B------:R-:W-:-:S05]  /*3770*/  IADD3 R0, PT, PT, R21, -R2, RZ ;  /* 0x8000000215007210 */ /* 0x000fca0007ffe0ff */
[----:B-1-34-:R-:W-:Y:S01]  /*3780*/  FADD R4, R0, -1 ;  /* 0xbf80000000047421 */ /* 0x01afe20000000000 */
[----:B------:R-:W-:Y:S02]  /*3790*/  FSEL R0, RZ, -23, P0 ;  /* 0xc1b80000ff007808 */ /* 0x000fe40000000000 */
[----:B------:R-:W-:Y:S01]  /*37a0*/  ISETP.GT.U32.AND P0, PT, R21, 0x7f7fffff, PT ;  /* 0x7f7fffff1500780c */ /* 0x000fe20003f04070 */
[----:B------:R-:W-:-:S04]  /*37b0*/  FFMA R3, R4, -R3, 0.14084610342979431152 ;  /* 0x3e1039f604037423 */ /* 0x000fc80000000803 */
[----:B------:R-:W-:-:S04]  /*37c0*/  FFMA R3, R4, R3, -0.12148627638816833496 ;  /* 0xbdf8cdcc04037423 */ /* 0x000fc80000000003 */
[----:B------:R-:W-:-:S04]  /*37d0*/  FFMA R3, R4, R3, 0.13980610668659210205 ;  /* 0x3e0f295504037423 */ /* 0x000fc80000000003 */
[----:B------:R-:W-:-:S04]  /*37e0*/  FFMA R3, R4, R3, -0.16684235632419586182 ;  /* 0xbe2ad8b904037423 */ /* 0x000fc80000000003 */
[----:B------:R-:W-:-:S04]  /*37f0*/  FFMA R3, R4, R3, 0.20012299716472625732 ;  /* 0x3e4ced0b04037423 */ /* 0x000fc80000000003 */
[----:B------:R-:W-:-:S04]  /*3800*/  FFMA R3, R4, R3, -0.24999669194221496582 ;  /* 0xbe7fff2204037423 */ /* 0x000fc80000000003 */
[----:B------:R-:W-:-:S04]  /*3810*/  FFMA R3, R4, R3, 0.33333182334899902344 ;  /* 0x3eaaaa7804037423 */ /* 0x000fc80000000003 */
[C---:B--2---:R-:W-:Y:S01]  /*3820*/  FFMA R5, R4.reuse, R3, -0.5 ;  /* 0xbf00000004057423 */ /* 0x044fe20000000003 */
[----:B------:R-:W-:Y:S02]  /*3830*/  I2FP.F32.S32 R3, R2 ;  /* 0x0000000200037245 */ /* 0x000fe40000201400 */
[----:B------:R-:W-:Y:S01]  /*3840*/  MOV R2, 0x7f800000 ;  /* 0x7f80000000027802 */ /* 0x000fe20000000f00 */
[C---:B------:R-:W-:Y:S02]  /*3850*/  FMUL R5, R4.reuse, R5 ;  /* 0x0000000504057220 */ /* 0x040fe40000400000 */
[----:B------:R-:W-:Y:S02]  /*3860*/  FFMA R0, R3, 1.1920928955078125e-07, R0 ;  /* 0x3400000003007823 */ /* 0x000fe40000000000 */
[----:B------:R-:W-:-:S04]  /*3870*/  FFMA R5, R4, R5, R4 ;  /* 0x0000000504057223 */ /* 0x000fc80000000004 */
[----:B------:R-:W-:Y:S01]  /*3880*/  FFMA R0, R0, 0.69314718246459960938, R5 ;  /* 0x3f31721800007823 */ /* 0x000fe20000000005 */
[C---:B------:R-:W-:Y:S01]  /*3890*/  @P0 FFMA R0, R21.reuse, R2, +INF ;  /* 0x7f80000015000423 */ /* 0x040fe20000000002 */
[----:B------:R-:W-:-:S04]  /*38a0*/  FSETP.NEU.AND P0, PT, R21, RZ, PT ;  /* 0x000000ff1500720b */ /* 0x000fc80003f0d000 */
[----:B------:R-:W-:-:S05]  /*38b0*/  FSEL R0, R0, -INF , P0 ;  /* 0xff80000000007808 */ /* 0x000fca0000000000 */
[----:B------:R-:W-:Y:S01]  /*38c0*/  FADD R15, R0, R9 ;  /* 0x00000009000f7221 */ /* 0x000fe20000000000 */
[----:B------:R-:W-:Y:S06]  /*38d0*/  BRA.U !UP0, `(.L_x_40) ;  /* 0x0000000508787547 */ /* 0x000fec000b800000 */
[----:B------:R-:W-:Y:S02]  /*38e0*/  UIADD3 UR4, UPT, UPT, UR8, -0x1, URZ ;  /* 0xffffffff08047890 */ /* 0x000fe4000fffe0ff */
[----:B------:R-:W-:Y:S02]  /*38f0*/  ULOP3.LUT UR10, UR8, 0x7, URZ, 0xc0, !UPT ;  /* 0x00000007080a7892 */ /* 0x000fe4000f8ec0ff */
[----:B------:R-:W-:Y:S02]  /*3900*/  UISETP.GE.U32.AND UP0, UPT, UR4, 0x7, UPT ;  /* 0x000000070400788c */ /* 0x000fe4000bf06070 */
[----:B------:R-:W-:Y:S01]  /*3910*/  UISETP.NE.AND UP1, UPT, UR10, URZ, UPT ;  /* 0x000000ff0a00728c */ /* 0x000fe2000bf25270 */
[----:B------:R-:W-:-:S06]  /*3920*/  UMOV UR4, URZ ;  /* 0x000000ff00047c82 */ /* 0x000fcc0008000000 */
[----:B------:R-:W-:Y:S05]  /*3930*/  BRA.U !UP0, `(.L_x_41) ;  /* 0x00000001087c7547 */ /* 0x000fea000b800000 */
[----:B------:R-:W0:Y:S01]  /*3940*/  LDCU.64 UR6, c[0x0][0x398] ;  /* 0x00007300ff0677ac */ /* 0x000e220008000a00 */
[----:B------:R-:W1:Y:S01]  /*3950*/  S2UR UR9, SR_CgaCtaId ;  /* 0x00000000000979c3 */ /* 0x000e620000008800 */
[----:B------:R-:W-:Y:S01]  /*3960*/  UMOV UR5, 0x400 ;  /* 0x0000040000057882 */ /* 0x000fe20000000000 */
[----:B------:R-:W-:Y:S02]  /*3970*/  ULOP3.LUT UR4, UR8, 0x7ffffff8, URZ, 0xc0, !UPT ;  /* 0x7ffffff808047892 */ /* 0x000fe4000f8ec0ff */
[----:B0-----:R-:W-:-:S04]  /*3980*/  ULEA UR6, UP0, UR23, UR6, 0x2 ;  /* 0x0000000617067291 */ /* 0x001fc8000f8010ff */
[----:B------:R-:W-:Y:S02]  /*3990*/  ULEA.HI.X UR7, UR23, UR7, UR24, 0x2, UP0 ;  /* 0x0000000717077291 */ /* 0x000fe400080f1418 */
[----:B------:R-:W-:Y:S02]  /*39a0*/  UIADD3 UR6, UP0, UPT, UR6, 0x10, URZ ;  /* 0x0000001006067890 */ /* 0x000fe4000ff1e0ff */
[----:B-1----:R-:W-:Y:S02]  /*39b0*/  ULEA UR5, UR9, UR5, 0x18 ;  /* 0x0000000509057291 */ /* 0x002fe4000f8ec0ff */
[----:B------:R-:W-:Y:S02]  /*39c0*/  UIADD3.X UR7, UPT, UPT, URZ, UR7, URZ, UP0, !UPT ;  /* 0x00000007ff077290 */ /* 0x000fe400087fe4ff */
[----:B------:R-:W-:Y:S01]  /*39d0*/  MOV R0, UR6 ;  /* 0x0000000600007c02 */ /* 0x000fe20008000f00 */
[----:B------:R-:W-:Y:S02]  /*39e0*/  UIADD3 UR9, UPT, UPT, -UR4, URZ, URZ ;  /* 0x000000ff04097290 */ /* 0x000fe4000fffe1ff */
[----:B------:R-:W-:Y:S01]  /*39f0*/  UIADD3 UR5, UPT, UPT, UR5, 0x10, URZ ;  /* 0x0000001005057890 */ /* 0x000fe2000fffe0ff */
[----:B------:R-:W-:-:S11]  /*3a00*/  MOV R13, UR7 ;  /* 0x00000007000d7c02 */ /* 0x000fd60008000f00 */
.L_x_42:
[----:B0-----:R-:W0:Y:S01]  /*3a10*/  LDS.128 R4, [UR5+-0x10] ;  /* 0xfffff005ff047984 */ /* 0x001e220008000c00 */
[----:B------:R-:W-:Y:S01]  /*3a20*/  MOV R2, R0 ;  /* 0x0000000000027202 */ /* 0x000fe20000000f00 */
[----:B------:R-:W-:Y:S01]  /*3a30*/  UIADD3 UR9, UPT, UPT, UR9, 0x8, URZ ;  /* 0x0000000809097890 */ /* 0x000fe2000fffe0ff */
[----:B------:R-:W-:Y:S01]  /*3a40*/  MOV R3, R13 ;  /* 0x0000000d00037202 */ /* 0x000fe20000000f00 */
[----:B------:R-:W1:Y:S01]  /*3a50*/  LDS.128 R8, [UR5] ;  /* 0x00000005ff087984 */ /* 0x000e620008000c00 */
[----:B------:R-:W-:Y:S01]  /*3a60*/  IADD3 R0, P0, PT, R2, 0x20, RZ ;  /* 0x0000002002007810 */ /* 0x000fe20007f1e0ff */
[----:B------:R-:W-:Y:S02]  /*3a70*/  UISETP.NE.AND UP0, UPT, UR9, URZ, UPT ;  /* 0x000000ff0900728c */ /* 0x000fe4000bf05270 */
[----:B------:R-:W-:Y:S01]  /*3a80*/  UIADD3 UR5, UPT, UPT, UR5, 0x20, URZ ;  /* 0x0000002005057890 */ /* 0x000fe2000fffe0ff */
[----:B------:R-:W-:Y:S01]  /*3a90*/  IADD3.X R13, PT, PT, RZ, R3, RZ, P0, !PT ;  /* 0x00000003ff0d7210 */ /* 0x000fe200007fe4ff */
[----:B0-----:R0:W-:Y:S04]  /*3aa0*/  STG.E desc[UR20][R2.64+-0x10], R4 ;  /* 0xfffff00402007986 */ /* 0x0011e8000c101914 */
[----:B------:R0:W-:Y:S04]  /*3ab0*/  STG.E desc[UR20][R2.64+-0xc], R5 ;  /* 0xfffff40502007986 */ /* 0x0001e8000c101914 */
[----:B------:R0:W-:Y:S04]  /*3ac0*/  STG.E desc[UR20][R2.64+-0x8], R6 ;  /* 0xfffff80602007986 */ /* 0x0001e8000c101914 */
[----:B------:R0:W-:Y:S04]  /*3ad0*/  STG.E desc[UR20][R2.64+-0x4], R7 ;  /* 0xfffffc0702007986 */ /* 0x0001e8000c101914 */
[----:B-1----:R0:W-:Y:S04]  /*3ae0*/  STG.E desc[UR20][R2.64], R8 ;  /* 0x0000000802007986 */ /* 0x0021e8000c101914 */
[----:B------:R0:W-:Y:S04]  /*3af0*/  STG.E desc[UR20][R2.64+0x4], R9 ;  /* 0x0000040902007986 */ /* 0x0001e8000c101914 */
[----:B------:R0:W-:Y:S04]  /*3b00*/  STG.E desc[UR20][R2.64+0x8], R10 ;  /* 0x0000080a02007986 */ /* 0x0001e8000c101914 */
[----:B------:R0:W-:Y:S01]  /*3b10*/  STG.E desc[UR20][R2.64+0xc], R11 ;  /* 0x00000c0b02007986 */ /* 0x0001e2000c101914 */
[----:B------:R-:W-:Y:S05]  /*3b20*/  BRA.U UP0, `(.L_x_42) ;  /* 0xfffffffd00b87547 */ /* 0x000fea000b83ffff */
.L_x_41:
[----:B------:R-:W-:Y:S05]  /*3b30*/  BRA.U !UP1, `(.L_x_40) ;  /* 0x0000000109e07547 */ /* 0x000fea000b800000 */
[----:B------:R-:W-:Y:S02]  /*3b40*/  UISETP.GE.U32.AND UP0, UPT, UR10, 0x4, UPT ;  /* 0x000000040a00788c */ /* 0x000fe4000bf06070 */
[----:B------:R-:W-:-:S04]  /*3b50*/  ULOP3.LUT UR9, UR8, 0x3, URZ, 0xc0, !UPT ;  /* 0x0000000308097892 */ /* 0x000fc8000f8ec0ff */
[----:B------:R-:W-:-:S03]  /*3b60*/  UISETP.NE.AND UP1, UPT, UR9, URZ, UPT ;  /* 0x000000ff0900728c */ /* 0x000fc6000bf25270 */
[----:B------:R-:W-:Y:S08]  /*3b70*/  BRA.U !UP0, `(.L_x_43) ;  /* 0x0000000108487547 */ /* 0x000ff0000b800000 */
[----:B------:R-:W1:Y:S01]  /*3b80*/  S2UR UR6, SR_CgaCtaId ;  /* 0x00000000000679c3 */ /* 0x000e620000008800 */
[----:B------:R-:W-:Y:S01]  /*3b90*/  UMOV UR5, 0x400 ;  /* 0x0000040000057882 */ /* 0x000fe20000000000 */
[----:B------:R-:W2:Y:S01]  /*3ba0*/  LDCU.64 UR10, c[0x0][0x398] ;  /* 0x00007300ff0a77ac */ /* 0x000ea20008000a00 */
[----:B-1----:R-:W-:-:S04]  /*3bb0*/  ULEA UR5, UR6, UR5, 0x18 ;  /* 0x0000000506057291 */ /* 0x002fc8000f8ec0ff */
[----:B------:R-:W-:-:S09]  /*3bc0*/  ULEA UR5, UR4, UR5, 0x2 ;  /* 0x0000000504057291 */ /* 0x000fd2000f8e10ff */
[----:B0-----:R-:W0:Y:S04]  /*3bd0*/  LDS.64 R4, [UR5] ;  /* 0x00000005ff047984 */ /* 0x001e280008000a00 */
[----:B------:R-:W1:Y:S01]  /*3be0*/  LDS.64 R6, [UR5+0x8] ;  /* 0x00000805ff067984 */ /* 0x000e620008000a00 */
[----:B------:R-:W-:Y:S02]  /*3bf0*/  UIADD3 UR5, UP0, UPT, UR23, UR4, URZ ;  /* 0x0000000417057290 */ /* 0x000fe4000ff1e0ff */
[----:B------:R-:W-:Y:S02]  /*3c00*/  UIADD3 UR4, UPT, UPT, UR4, 0x4, URZ ;  /* 0x0000000404047890 */ /* 0x000fe4000fffe0ff */
[----:B------:R-:W-:Y:S02]  /*3c10*/  UIADD3.X UR6, UPT, UPT, URZ, UR24, URZ, UP0, !UPT ;  /* 0x00000018ff067290 */ /* 0x000fe400087fe4ff */
[----:B--2---:R-:W-:-:S04]  /*3c20*/  ULEA UR7, UP0, UR5, UR10, 0x2 ;  /* 0x0000000a05077291 */ /* 0x004fc8000f8010ff */
[----:B------:R-:W-:Y:S02]  /*3c30*/  ULEA.HI.X UR6, UR5, UR11, UR6, 0x2, UP0 ;  /* 0x0000000b05067291 */ /* 0x000fe400080f1406 */
[----:B------:R-:W-:-:S04]  /*3c40*/  MOV R2, UR7 ;  /* 0x0000000700027c02 */ /* 0x000fc80008000f00 */
[----:B------:R-:W-:-:S05]  /*3c50*/  MOV R3, UR6 ;  /* 0x0000000600037c02 */ /* 0x000fca0008000f00 */
[----:B0-----:R2:W-:Y:S04]  /*3c60*/  STG.E desc[UR20][R2.64], R4 ;  /* 0x0000000402007986 */ /* 0x0015e8000c101914 */
[----:B------:R2:W-:Y:S04]  /*3c70*/  STG.E desc[UR20][R2.64+0x4], R5 ;  /* 0x0000040502007986 */ /* 0x0005e8000c101914 */
[----:B-1----:R2:W-:Y:S04]  /*3c80*/  STG.E desc[UR20][R2.64+0x8], R6 ;  /* 0x0000080602007986 */ /* 0x0025e8000c101914 */
[----:B------:R2:W-:Y:S02]  /*3c90*/  STG.E desc[UR20][R2.64+0xc], R7 ;  /* 0x00000c0702007986 */ /* 0x0005e4000c101914 */
.L_x_43:
[----:B------:R-:W-:Y:S05]  /*3ca0*/  BRA.U !UP1, `(.L_x_40) ;  /* 0x0000000109847547 */ /* 0x000fea000b800000 */
[----:B------:R-:W-:Y:S02]  /*3cb0*/  UISETP.NE.AND UP0, UPT, UR9, 0x1, UPT ;  /* 0x000000010900788c */ /* 0x000fe4000bf05270 */
[----:B------:R-:W-:-:S04]  /*3cc0*/  ULOP3.LUT UR8, UR8, 0x1, URZ, 0xc0, !UPT ;  /* 0x0000000108087892 */ /* 0x000fc8000f8ec0ff */
[----:B------:R-:W-:-:S03]  /*3cd0*/  UISETP.NE.U32.AND UP1, UPT, UR8, 0x1, UPT ;  /* 0x000000010800788c */ /* 0x000fc6000bf25070 */
[----:B------:R-:W-:Y:S08]  /*3ce0*/  BRA.U !UP0, `(.L_x_44) ;  /* 0x00000001083c7547 */ /* 0x000ff0000b800000 */
[----:B------:R-:W1:Y:S01]  /*3cf0*/  S2UR UR6, SR_CgaCtaId ;  /* 0x00000000000679c3 */ /* 0x000e620000008800 */
[----:B------:R-:W-:Y:S01]  /*3d00*/  UMOV UR5, 0x400 ;  /* 0x0000040000057882 */ /* 0x000fe20000000000 */
[----:B------:R-:W3:Y:S01]  /*3d10*/  LDCU.64 UR8, c[0x0][0x398] ;  /* 0x00007300ff0877ac */ /* 0x000ee20008000a00 */
[----:B-1----:R-:W-:-:S04]  /*3d20*/  ULEA UR5, UR6, UR5, 0x18 ;  /* 0x0000000506057291 */ /* 0x002fc8000f8ec0ff */
[----:B------:R-:W-:-:S09]  /*3d30*/  ULEA UR5, UR4, UR5, 0x2 ;  /* 0x0000000504057291 */ /* 0x000fd2000f8e10ff */
[----:B0-2---:R-:W0:Y:S01]  /*3d40*/  LDS.64 R4, [UR5] ;  /* 0x00000005ff047984 */ /* 0x005e220008000a00 */
[----:B------:R-:W-:Y:S02]  /*3d50*/  UIADD3 UR5, UP0, UPT, UR23, UR4, URZ ;  /* 0x0000000417057290 */ /* 0x000fe4000ff1e0ff */
[----:B------:R-:W-:Y:S02]  /*3d60*/  UIADD3 UR4, UPT, UPT, UR4, 0x2, URZ ;  /* 0x0000000204047890 */ /* 0x000fe4000fffe0ff */
[----:B------:R-:W-:Y:S02]  /*3d70*/  UIADD3.X UR6, UPT, UPT, URZ, UR24, URZ, UP0, !UPT ;  /* 0x00000018ff067290 */ /* 0x000fe400087fe4ff */
[----:B---3--:R-:W-:-:S04]  /*3d80*/  ULEA UR8, UP0, UR5, UR8, 0x2 ;  /* 0x0000000805087291 */ /* 0x008fc8000f8010ff */
[----:B------:R-:W-:Y:S02]  /*3d90*/  ULEA.HI.X UR6, UR5, UR9, UR6, 0x2, UP0 ;  /* 0x0000000905067291 */ /* 0x000fe400080f1406 */
[----:B------:R-:W-:-:S04]  /*3da0*/  MOV R2, UR8 ;  /* 0x0000000800027c02 */ /* 0x000fc80008000f00 */
[----:B------:R-:W-:-:S05]  /*3db0*/  MOV R3, UR6 ;  /* 0x0000000600037c02 */ /* 0x000fca0008000f00 */
[----:B0-----:R1:W-:Y:S04]  /*3dc0*/  STG.E desc[UR20][R2.64], R4 ;  /* 0x0000000402007986 */ /* 0x0013e8000c101914 */
[----:B------:R1:W-:Y:S02]  /*3dd0*/  STG.E desc[UR20][R2.64+0x4], R5 ;  /* 0x0000040502007986 */ /* 0x0003e4000c101914 */
.L_x_44:
[----:B------:R-:W-:Y:S05]  /*3de0*/  BRA.U UP1, `(.L_x_40) ;  /* 0x0000000101347547 */ /* 0x000fea000b800000 */
[----:B------:R-:W3:Y:S01]  /*3df0*/  S2UR UR6, SR_CgaCtaId ;  /* 0x00000000000679c3 */ /* 0x000ee20000008800 */
[----:B------:R-:W-:Y:S01]  /*3e00*/  UMOV UR5, 0x400 ;  /* 0x0000040000057882 */ /* 0x000fe20000000000 */
[----:B------:R-:W4:Y:S01]  /*3e10*/  LDCU.64 UR8, c[0x0][0x398] ;  /* 0x00007300ff0877ac */ /* 0x000f220008000a00 */
[----:B---3--:R-:W-:-:S04]  /*3e20*/  ULEA UR5, UR6, UR5, 0x18 ;  /* 0x0000000506057291 */ /* 0x008fc8000f8ec0ff */
[----:B------:R-:W-:-:S09]  /*3e30*/  ULEA UR5, UR4, UR5, 0x2 ;  /* 0x0000000504057291 */ /* 0x000fd2000f8e10ff */
[----:B012---:R-:W0:Y:S01]  /*3e40*/  LDS R5, [UR5] ;  /* 0x00000005ff057984 */ /* 0x007e220008000800 */
[----:B------:R-:W-:-:S04]  /*3e50*/  UIADD3 UR5, UP0, UPT, UR23, UR4, URZ ;  /* 0x0000000417057290 */ /* 0x000fc8000ff1e0ff */
[----:B------:R-:W-:Y:S02]  /*3e60*/  UIADD3.X UR6, UPT, UPT, URZ, UR24, URZ, UP0, !UPT ;  /* 0x00000018ff067290 */ /* 0x000fe400087fe4ff */
[----:B----4-:R-:W-:-:S04]  /*3e70*/  ULEA UR4, UP0, UR5, UR8, 0x2 ;  /* 0x0000000805047291 */ /* 0x010fc8000f8010ff */
[----:B------:R-:W-:Y:S02]  /*3e80*/  ULEA.HI.X UR5, UR5, UR9, UR6, 0x2, UP0 ;  /* 0x0000000905057291 */ /* 0x000fe400080f1406 */
[----:B------:R-:W-:-:S04]  /*3e90*/  MOV R2, UR4 ;  /* 0x0000000400027c02 */ /* 0x000fc80008000f00 */
[----:B------:R-:W-:-:S05]  /*3ea0*/  MOV R3, UR5 ;  /* 0x0000000500037c02 */ /* 0x000fca0008000f00 */
[----:B0-----:R3:W-:Y:S02]  /*3eb0*/  STG.E desc[UR20][R2.64], R5 ;  /* 0x0000000502007986 */ /* 0x0017e4000c101914 */
.L_x_40:
[----:B------:R-:W4:Y:S02]  /*3ec0*/  LDCU.64 UR4, c[0x0][0x3a0] ;  /* 0x00007400ff0477ac */ /* 0x000f240008000a00 */
[----:B----4-:R-:W-:-:S06]  /*3ed0*/  UIMAD.WIDE.U32 UR4, UR22, 0x4, UR4 ;  /* 0x00000004160478a5 */ /* 0x010fcc000f8e0004 */
[----:B0123--:R-:W-:Y:S02]  /*3ee0*/  MOV R2, UR4 ;  /* 0x0000000400027c02 */ /* 0x00ffe40008000f00 */
[----:B------:R-:W-:-:S05]  /*3ef0*/  MOV R3, UR5 ;  /* 0x0000000500037c02 */ /* 0x000fca0008000f00 */
[----:B------:R-:W-:Y:S01]  /*3f00*/  STG.E desc[UR20][R2.64], R15 ;  /* 0x0000000f02007986 */ /* 0x000fe2000c101914 */
[----:B------:R-:W-:Y:S05]  /*3f10*/  EXIT ;  /* 0x000000000000794d */ /* 0x000fea0003800000 */
        .weak           $__internal_0_$__cuda_sm20_rcp_rn_f32_slowpath
        .type           $__internal_0_$__cuda_sm20_rcp_rn_f32_slowpath,@function
        .size           $__internal_0_$__cuda_sm20_rcp_rn_f32_slowpath,(.L_x_49 - $__internal_0_$__cuda_sm20_rcp_rn_f32_slowpath)
$__internal_0_$__cuda_sm20_rcp_rn_f32_slowpath:
[----:B------:R-:W-:-:S04]  /*3f20*/  SHF.L.U32 R0, R21, 0x1, RZ ;  /* 0x0000000115007819 */ /* 0x000fc800000006ff */
[----:B------:R-:W-:-:S04]  /*3f30*/  SHF.R.U32.HI R7, RZ, 0x18, R0 ;  /* 0x00000018ff077819 */ /* 0x000fc80000011600 */
[----:B------:R-:W-:-:S13]  /*3f40*/  ISETP.NE.U32.AND P0, PT, R7, RZ, PT ;  /* 0x000000ff0700720c */ /* 0x000fda0003f05070 */
[----:B------:R-:W-:Y:S05]  /*3f50*/  @P0 BRA `(.L_x_45) ;  /* 0x00000000002c0947 */ /* 0x000fea0003800000 */
[----:B------:R-:W-:-:S04]  /*3f60*/  SHF.L.U32 R0, R21, 0x1, RZ ;  /* 0x0000000115007819 */ /* 0x000fc800000006ff */
[----:B------:R-:W-:-:S13]  /*3f70*/  ISETP.NE.AND P0, PT, R0, RZ, PT ;  /* 0x000000ff0000720c */ /* 0x000fda0003f05270 */
[----:B------:R0:W1:Y:S01]  /*3f80*/  @!P0 MUFU.RCP R0, R21 ;  /* 0x0000001500008308 */ /* 0x0000620000001000 */
[----:B------:R-:W-:Y:S05]  /*3f90*/  @!P0 BRA `(.L_x_46) ;  /* 0x0000000000a48947 */ /* 0x000fea0003800000 */
[----:B------:R-:W-:-:S04]  /*3fa0*/  FFMA R3, R21, 1.84467440737095516160e+19, RZ ;  /* 0x5f80000015037823 */ /* 0x000fc800000000ff */
[----:B-1----:R-:W1:Y:S02]  /*3fb0*/  MUFU.RCP R0, R3 ;  /* 0x0000000300007308 */ /* 0x002e640000001000 */
[----:B-1----:R-:W-:-:S04]  /*3fc0*/  FFMA R4, R3, R0, -1 ;  /* 0xbf80000003047423 */ /* 0x002fc80000000000 */
[----:B------:R-:W-:-:S04]  /*3fd0*/  FADD.FTZ R5, -R4, -RZ ;  /* 0x800000ff04057221 */ /* 0x000fc80000010100 */
[----:B------:R-:W-:-:S04]  /*3fe0*/  FFMA R0, R0, R5, R0 ;  /* 0x0000000500007223 */ /* 0x000fc80000000000 */
[----:B------:R-:W-:Y:S01]  /*3ff0*/  FFMA R0, R0, 1.84467440737095516160e+19, RZ ;  /* 0x5f80000000007823 */ /* 0x000fe200000000ff */
[----:B------:R-:W-:Y:S06]  /*4000*/  BRA `(.L_x_46) ;  /* 0x0000000000887947 */ /* 0x000fec0003800000 */
.L_x_45:
[----:B------:R-:W-:-:S04]  /*4010*/  IADD3 R11, PT, PT, R7, -0xfd, RZ ;  /* 0xffffff03070b7810 */ /* 0x000fc80007ffe0ff */
[----:B------:R-:W-:-:S13]  /*4020*/  ISETP.GT.U32.AND P0, PT, R11, 0x1, PT ;  /* 0x000000010b00780c */ /* 0x000fda0003f04070 */
[----:B------:R-:W-:Y:S05]  /*4030*/  @P0 BRA `(.L_x_47) ;  /* 0x0000000000780947 */ /* 0x000fea0003800000 */
[----:B------:R-:W-:Y:S01]  /*4040*/  LOP3.LUT R0, R21, 0x7fffff, RZ, 0xc0, !PT ;  /* 0x007fffff15007812 */ /* 0x000fe200078ec0ff */
[----:B------:R-:W-:-:S03]  /*4050*/  HFMA2 R6, -RZ, RZ, 0, 1.78813934326171875e-07 ;  /* 0x00000003ff067431 */ /* 0x000fc600000001ff */
[----:B------:R-:W-:-:S04]  /*4060*/  LOP3.LUT R0, R0, 0x3f800000, RZ, 0xfc, !PT ;  /* 0x3f80000000007812 */ /* 0x000fc800078efcff */
[----:B------:R-:W0:Y:S01]  /*4070*/  MUFU.RCP R3, R0 ;  /* 0x0000000000037308 */ /* 0x000e220000001000 */
[----:B------:R-:W-:Y:S01]  /*4080*/  SHF.L.U32 R6, R6, R11, RZ ;  /* 0x0000000b06067219 */ /* 0x000fe200000006ff */
[----:B0-----:R-:W-:-:S04]  /*4090*/  FFMA R4, R0, R3, -1 ;  /* 0xbf80000000047423 */ /* 0x001fc80000000003 */
[----:B------:R-:W-:-:S04]  /*40a0*/  FADD.FTZ R4, -R4, -RZ ;  /* 0x800000ff04047221 */ /* 0x000fc80000010100 */
[CCC-:B------:R-:W-:Y:S01]  /*40b0*/  FFMA.RM R5, R3.reuse, R4.reuse, R3.reuse ;  /* 0x0000000403057223 */ /* 0x1c0fe20000004003 */
[----:B------:R-:W-:-:S04]  /*40c0*/  FFMA.RP R4, R3, R4, R3 ;  /* 0x0000000403047223 */ /* 0x000fc80000008003 */
[C---:B------:R-:W-:Y:S02]  /*40d0*/  LOP3.LUT R3, R5.reuse, 0x7fffff, RZ, 0xc0, !PT ;  /* 0x007fffff05037812 */ /* 0x040fe400078ec0ff */
[----:B------:R-:W-:Y:S02]  /*40e0*/  FSETP.NEU.FTZ.AND P0, PT, R5, R4, PT ;  /* 0x000000040500720b */ /* 0x000fe40003f1d000 */
[----:B------:R-:W-:Y:S02]  /*40f0*/  LOP3.LUT R3, R3, 0x800000, RZ, 0xfc, !PT ;  /* 0x0080000003037812 */ /* 0x000fe400078efcff */
[----:B------:R-:W-:Y:S02]  /*4100*/  SEL R4, RZ, 0xffffffff, !P0 ;  /* 0xffffffffff047807 */ /* 0x000fe40004000000 */
[----:B------:R-:W-:Y:S02]  /*4110*/  LOP3.LUT R6, R6, R3, RZ, 0xc0, !PT ;  /* 0x0000000306067212 */ /* 0x000fe400078ec0ff */
[----:B------:R-:W-:-:S02]  /*4120*/  IADD3 R4, PT, PT, -R4, RZ, RZ ;  /* 0x000000ff04047210 */ /* 0x000fc40007ffe1ff */
[-C--:B------:R-:W-:Y:S02]  /*4130*/  SHF.R.U32.HI R6, RZ, R11.reuse, R6 ;  /* 0x0000000bff067219 */ /* 0x080fe40000011606 */
[----:B------:R-:W-:Y:S02]  /*4140*/  LOP3.LUT P1, RZ, R4, R11, R3, 0xf8, !PT ;  /* 0x0000000b04ff7212 */ /* 0x000fe4000782f803 */
[C---:B------:R-:W-:Y:S02]  /*4150*/  LOP3.LUT P0, RZ, R6.reuse, 0x1, RZ, 0xc0, !PT ;  /* 0x0000000106ff7812 */ /* 0x040fe4000780c0ff */
[----:B------:R-:W-:-:S04]  /*4160*/  LOP3.LUT P2, RZ, R6, 0x2, RZ, 0xc0, !PT ;  /* 0x0000000206ff7812 */ /* 0x000fc8000784c0ff */
[----:B------:R-:W-:Y:S02]  /*4170*/  PLOP3.LUT P0, PT, P0, P1, P2, 0xe0, 0x0 ;  /* 0x000000000000781c */ /* 0x000fe40000703c20 */
[----:B------:R-:W-:Y:S02]  /*4180*/  LOP3.LUT P1, RZ, R21, 0x7fffff, RZ, 0xc0, !PT ;  /* 0x007fffff15ff7812 */ /* 0x000fe4000782c0ff */
[----:B------:R-:W-:-:S04]  /*4190*/  SEL R0, RZ, 0x1, !P0 ;  /* 0x00000001ff007807 */ /* 0x000fc80004000000 */
[----:B------:R-:W-:-:S04]  /*41a0*/  IADD3 R0, PT, PT, -R0, RZ, RZ ;  /* 0x000000ff00007210 */ /* 0x000fc80007ffe1ff */
[----:B------:R-:W-:Y:S02]  /*41b0*/  ISETP.GE.AND P0, PT, R0, RZ, PT ;  /* 0x000000ff0000720c */ /* 0x000fe40003f06270 */
[----:B------:R-:W-:-:S04]  /*41c0*/  IADD3 R0, PT, PT, R7, -0xfc, RZ ;  /* 0xffffff0407007810 */ /* 0x000fc80007ffe0ff */
[----:B------:R-:W-:-:S07]  /*41d0*/  SHF.R.U32.HI R0, RZ, R0, R3 ;  /* 0x00000000ff007219 */ /* 0x000fce0000011603 */
[----:B------:R-:W-:-:S04]  /*41e0*/  @!P0 IADD3 R0, PT, PT, R0, 0x1, RZ ;  /* 0x0000000100008810 */ /* 0x000fc80007ffe0ff */
[----:B------:R-:W-:-:S04]  /*41f0*/  @!P1 SHF.L.U32 R0, R0, 0x1, RZ ;  /* 0x0000000100009819 */ /* 0x000fc800000006ff */
[----:B------:R-:W-:Y:S01]  /*4200*/  LOP3.LUT R0, R0, 0x80000000, R21, 0xf8, !PT ;  /* 0x8000000000007812 */ /* 0x000fe200078ef815 */
[----:B------:R-:W-:Y:S06]  /*4210*/  BRA `(.L_x_46) ;  /* 0x0000000000047947 */ /* 0x000fec0003800000 */
.L_x_47:
[----:B------:R2:W3:Y:S02]  /*4220*/  MUFU.RCP R0, R21 ;  /* 0x0000001500007308 */ /* 0x0004e40000001000 */
.L_x_46:
[----:B------:R-:W-:-:S04]  /*4230*/  MOV R3, 0x0 ;  /* 0x0000000000037802 */ /* 0x000fc80000000f00 */
[----:B0123--:R-:W-:Y:S05]  /*4240*/  RET.REL.NODEC R2 `(_Z26blockwise_attention_kernelPKfS0_S0_PfS1_iii) ;  /* 0xffffffbc026c7950 */ /* 0x00ffea0003c3ffff */
.L_x_48:
[----:B------:R-:W-:-:S00]  /*4250*/  BRA `(.L_x_48) ;  /* 0xfffffffc00fc7947 */ /* 0x000fc0000383ffff */
[----:B------:R-:W-:-:S00]  /*4260*/  NOP ;  /* 0x0000000000007918 */ /* 0x000fc00000000000 */
        /* <DEDUP_REMOVED lines=9> */
.L_x_49:


//--------------------- .nv.shared._Z26blockwise_attention_kernelPKfS0_S0_PfS1_iii --------------------------
	.section	.nv.shared._Z26blockwise_attention_kernelPKfS0_S0_PfS1_iii,"aw",@nobits
	.sectionflags	@""
	.align	16
	.zero		1024


//--------------------- .nv.shared.reserved.0     --------------------------
	.section	.nv.shared.reserved.0,"aw",@nobits
	.weak		__nv_reservedSMEM_offset_0_alias
	.size		__nv_reservedSMEM_offset_0_alias, 0, 64
	.other		__nv_reservedSMEM_offset_0_alias,@"STO_CUDA_RESERVED_SHARED STV_DEFAULT"
__nv_reservedSMEM_offset_0_alias:
	.zero		0
	.zero		64


//--------------------- .nv.constant0._Z26blockwise_attention_kernelPKfS0_S0_PfS1_iii --------------------------
	.section	.nv.constant0._Z26blockwise_attention_kernelPKfS0_S0_PfS1_iii,"a",@progbits
	.sectionflags	@""
	.align	4
.nv.constant0._Z26blockwise_attention_kernelPKfS0_S0_PfS1_iii:
	.zero		948


//--------------------- SYMBOLS --------------------------

	.type		.nv.reservedSmem.offset0,@object
	.size		.nv.reservedSmem.offset0,0x4
	.type		.nv.reservedSmem.cap,@object
	.size		.nv.reservedSmem.cap,0x4
